	.headerflags	@"EF_CUDA_TEXMODE_UNIFIED EF_CUDA_64BIT_ADDRESS EF_CUDA_ACCELERATORS EF_CUDA_SM90 EF_CUDA_VIRTUAL_SM(EF_CUDA_SM90)"
	.elftype	@"ET_EXEC"


//--------------------- .nv.info                  --------------------------
	.section	.nv.info,"",@"SHT_CUDA_INFO"
	.align	4


	//----- nvinfo : EIATTR_REGCOUNT
	.align		4
        /*0000*/ 	.byte	0x04, 0x2f
        /*0002*/ 	.short	(.L_73 - .L_72)
	.align		4
.L_72:
        /*0004*/ 	.word	index@(triton_poi_fused_grid_sampler_2d_linalg_vector_norm_sub_4)
        /*0008*/ 	.word	0x0000007e


	//----- nvinfo : EIATTR_MIN_STACK_SIZE
	.align		4
.L_73:
        /*000c*/ 	.byte	0x04, 0x12
        /*000e*/ 	.short	(.L_75 - .L_74)
	.align		4
.L_74:
        /*0010*/ 	.word	index@(triton_poi_fused_grid_sampler_2d_linalg_vector_norm_sub_4)
        /*0014*/ 	.word	0x00000000


	//----- nvinfo : EIATTR_FRAME_SIZE
	.align		4
.L_75:
        /*0018*/ 	.byte	0x04, 0x11
        /*001a*/ 	.short	(.L_77 - .L_76)
	.align		4
.L_76:
        /*001c*/ 	.word	index@(triton_poi_fused_grid_sampler_2d_linalg_vector_norm_sub_4)
        /*0020*/ 	.word	0x00000000


	//----- nvinfo : EIATTR_MIN_STACK_SIZE
	.align		4
.L_77:
        /*0024*/ 	.byte	0x04, 0x12
        /*0026*/ 	.short	(.L_79 - .L_78)
	.align		4
.L_78:
        /*0028*/ 	.word	index@(triton_poi_fused_grid_sampler_2d_linalg_vector_norm_sub_4)
        /*002c*/ 	.word	0x00000000
.L_79:


//--------------------- .nv.info.triton_poi_fused_grid_sampler_2d_linalg_vector_norm_sub_4 --------------------------
	.section	.nv.info.triton_poi_fused_grid_sampler_2d_linalg_vector_norm_sub_4,"",@"SHT_CUDA_INFO"
	.sectionflags	@""
	.align	4


	//----- nvinfo : EIATTR_CUDA_API_VERSION
	.align		4
        /*0000*/ 	.byte	0x04, 0x37
        /*0002*/ 	.short	(.L_81 - .L_80)
.L_80:
        /*0004*/ 	.word	0x0000007c


	//----- nvinfo : EIATTR_KPARAM_INFO
	.align		4
.L_81:
        /*0008*/ 	.byte	0x04, 0x17
        /*000a*/ 	.short	(.L_83 - .L_82)
.L_82:
        /*000c*/ 	.word	0x00000000
        /*0010*/ 	.short	0x0017
        /*0012*/ 	.short	0x00b8
        /*0014*/ 	.byte	0x00, 0xf0, 0x11, 0x00


	//----- nvinfo : EIATTR_KPARAM_INFO
	.align		4
.L_83:
        /*0018*/ 	.byte	0x04, 0x17
        /*001a*/ 	.short	(.L_85 - .L_84)
.L_84:
        /*001c*/ 	.word	0x00000000
        /*0020*/ 	.short	0x0016
        /*0022*/ 	.short	0x00b0
        /*0024*/ 	.byte	0x00, 0xf4, 0x21, 0x00


	//----- nvinfo : EIATTR_KPARAM_INFO
	.align		4
.L_85:
        /*0028*/ 	.byte	0x04, 0x17
        /*002a*/ 	.short	(.L_87 - .L_86)
.L_86:
        /*002c*/ 	.word	0x00000000
        /*0030*/ 	.short	0x0015
        /*0032*/ 	.short	0x00a8
        /*0034*/ 	.byte	0x00, 0xf4, 0x21, 0x00


	//----- nvinfo : EIATTR_KPARAM_INFO
	.align		4
.L_87:
        /*0038*/ 	.byte	0x04, 0x17
        /*003a*/ 	.short	(.L_89 - .L_88)
.L_88:
        /*003c*/ 	.word	0x00000000
        /*0040*/ 	.short	0x0014
        /*0042*/ 	.short	0x00a0
        /*0044*/ 	.byte	0x00, 0xf4, 0x21, 0x00


	//----- nvinfo : EIATTR_KPARAM_INFO
	.align		4
.L_89:
        /*0048*/ 	.byte	0x04, 0x17
        /*004a*/ 	.short	(.L_91 - .L_90)
.L_90:
        /*004c*/ 	.word	0x00000000
        /*0050*/ 	.short	0x0013
        /*0052*/ 	.short	0x0098
        /*0054*/ 	.byte	0x00, 0xf4, 0x21, 0x00


	//----- nvinfo : EIATTR_KPARAM_INFO
	.align		4
.L_91:
        /*0058*/ 	.byte	0x04, 0x17
        /*005a*/ 	.short	(.L_93 - .L_92)
.L_92:
        /*005c*/ 	.word	0x00000000
        /*0060*/ 	.short	0x0012
        /*0062*/ 	.short	0x0090
        /*0064*/ 	.byte	0x00, 0xf4, 0x21, 0x00


	//----- nvinfo : EIATTR_KPARAM_INFO
	.align		4
.L_93:
        /*0068*/ 	.byte	0x04, 0x17
        /*006a*/ 	.short	(.L_95 - .L_94)
.L_94:
        /*006c*/ 	.word	0x00000000
        /*0070*/ 	.short	0x0011
        /*0072*/ 	.short	0x0088
        /*0074*/ 	.byte	0x00, 0xf4, 0x21, 0x00


	//----- nvinfo : EIATTR_KPARAM_INFO
	.align		4
.L_95:
        /*0078*/ 	.byte	0x04, 0x17
        /*007a*/ 	.short	(.L_97 - .L_96)
.L_96:
        /*007c*/ 	.word	0x00000000
        /*0080*/ 	.short	0x0010
        /*0082*/ 	.short	0x0080
        /*0084*/ 	.byte	0x00, 0xf4, 0x21, 0x00


	//----- nvinfo : EIATTR_KPARAM_INFO
	.align		4
.L_97:
        /*0088*/ 	.byte	0x04, 0x17
        /*008a*/ 	.short	(.L_99 - .L_98)
.L_98:
        /*008c*/ 	.word	0x00000000
        /*0090*/ 	.short	0x000f
        /*0092*/ 	.short	0x0078
        /*0094*/ 	.byte	0x00, 0xf4, 0x21, 0x00


	//----- nvinfo : EIATTR_KPARAM_INFO
	.align		4
.L_99:
        /*0098*/ 	.byte	0x04, 0x17
        /*009a*/ 	.short	(.L_101 - .L_100)
.L_100:
        /*009c*/ 	.word	0x00000000
        /*00a0*/ 	.short	0x000e
        /*00a2*/ 	.short	0x0070
        /*00a4*/ 	.byte	0x00, 0xf4, 0x21, 0x00


	//----- nvinfo : EIATTR_KPARAM_INFO
	.align		4
.L_101:
        /*00a8*/ 	.byte	0x04, 0x17
        /*00aa*/ 	.short	(.L_103 - .L_102)
.L_102:
        /*00ac*/ 	.word	0x00000000
        /*00b0*/ 	.short	0x000d
        /*00b2*/ 	.short	0x0068
        /*00b4*/ 	.byte	0x00, 0xf4, 0x21, 0x00


	//----- nvinfo : EIATTR_KPARAM_INFO
	.align		4
.L_103:
        /*00b8*/ 	.byte	0x04, 0x17
        /*00ba*/ 	.short	(.L_105 - .L_104)
.L_104:
        /*00bc*/ 	.word	0x00000000
        /*00c0*/ 	.short	0x000c
        /*00c2*/ 	.short	0x0060
        /*00c4*/ 	.byte	0x00, 0xf4, 0x21, 0x00


	//----- nvinfo : EIATTR_KPARAM_INFO
	.align		4
.L_105:
        /*00c8*/ 	.byte	0x04, 0x17
        /*00ca*/ 	.short	(.L_107 - .L_106)
.L_106:
        /*00cc*/ 	.word	0x00000000
        /*00d0*/ 	.short	0x000b
        /*00d2*/ 	.short	0x0058
        /*00d4*/ 	.byte	0x00, 0xf4, 0x21, 0x00


	//----- nvinfo : EIATTR_KPARAM_INFO
	.align		4
.L_107:
        /*00d8*/ 	.byte	0x04, 0x17
        /*00da*/ 	.short	(.L_109 - .L_108)
.L_108:
        /*00dc*/ 	.word	0x00000000
        /*00e0*/ 	.short	0x000a
        /*00e2*/ 	.short	0x0050
        /*00e4*/ 	.byte	0x00, 0xf4, 0x21, 0x00


	//----- nvinfo : EIATTR_KPARAM_INFO
	.align		4
.L_109:
        /*00e8*/ 	.byte	0x04, 0x17
        /*00ea*/ 	.short	(.L_111 - .L_110)
.L_110:
        /*00ec*/ 	.word	0x00000000
        /*00f0*/ 	.short	0x0009
        /*00f2*/ 	.short	0x0048
        /*00f4*/ 	.byte	0x00, 0xf4, 0x21, 0x00


	//----- nvinfo : EIATTR_KPARAM_INFO
	.align		4
.L_111:
        /*00f8*/ 	.byte	0x04, 0x17
        /*00fa*/ 	.short	(.L_113 - .L_112)
.L_112:
        /*00fc*/ 	.word	0x00000000
        /*0100*/ 	.short	0x0008
        /*0102*/ 	.short	0x0040
        /*0104*/ 	.byte	0x00, 0xf4, 0x21, 0x00


	//----- nvinfo : EIATTR_KPARAM_INFO
	.align		4
.L_113:
        /*0108*/ 	.byte	0x04, 0x17
        /*010a*/ 	.short	(.L_115 - .L_114)
.L_114:
        /*010c*/ 	.word	0x00000000
        /*0110*/ 	.short	0x0007
        /*0112*/ 	.short	0x0038
        /*0114*/ 	.byte	0x00, 0xf4, 0x21, 0x00


	//----- nvinfo : EIATTR_KPARAM_INFO
	.align		4
.L_115:
        /*0118*/ 	.byte	0x04, 0x17
        /*011a*/ 	.short	(.L_117 - .L_116)
.L_116:
        /*011c*/ 	.word	0x00000000
        /*0120*/ 	.short	0x0006
        /*0122*/ 	.short	0x0030
        /*0124*/ 	.byte	0x00, 0xf4, 0x21, 0x00


	//----- nvinfo : EIATTR_KPARAM_INFO
	.align		4
.L_117:
        /*0128*/ 	.byte	0x04, 0x17
        /*012a*/ 	.short	(.L_119 - .L_118)
.L_118:
        /*012c*/ 	.word	0x00000000
        /*0130*/ 	.short	0x0005
        /*0132*/ 	.short	0x0028
        /*0134*/ 	.byte	0x00, 0xf4, 0x21, 0x00


	//----- nvinfo : EIATTR_KPARAM_INFO
	.align		4
.L_119:
        /*0138*/ 	.byte	0x04, 0x17
        /*013a*/ 	.short	(.L_121 - .L_120)
.L_120:
        /*013c*/ 	.word	0x00000000
        /*0140*/ 	.short	0x0004
        /*0142*/ 	.short	0x0020
        /*0144*/ 	.byte	0x00, 0xf4, 0x21, 0x00


	//----- nvinfo : EIATTR_KPARAM_INFO
	.align		4
.L_121:
        /*0148*/ 	.byte	0x04, 0x17
        /*014a*/ 	.short	(.L_123 - .L_122)
.L_122:
        /*014c*/ 	.word	0x00000000
        /*0150*/ 	.short	0x0003
        /*0152*/ 	.short	0x0018
        /*0154*/ 	.byte	0x00, 0xf4, 0x21, 0x00


	//----- nvinfo : EIATTR_KPARAM_INFO
	.align		4
.L_123:
        /*0158*/ 	.byte	0x04, 0x17
        /*015a*/ 	.short	(.L_125 - .L_124)
.L_124:
        /*015c*/ 	.word	0x00000000
        /*0160*/ 	.short	0x0002
        /*0162*/ 	.short	0x0010
        /*0164*/ 	.byte	0x00, 0xf4, 0x21, 0x00


	//----- nvinfo : EIATTR_KPARAM_INFO
	.align		4
.L_125:
        /*0168*/ 	.byte	0x04, 0x17
        /*016a*/ 	.short	(.L_127 - .L_126)
.L_126:
        /*016c*/ 	.word	0x00000000
        /*0170*/ 	.short	0x0001
        /*0172*/ 	.short	0x0008
        /*0174*/ 	.byte	0x00, 0xf4, 0x21, 0x00


	//----- nvinfo : EIATTR_KPARAM_INFO
	.align		4
.L_127:
        /*0178*/ 	.byte	0x04, 0x17
        /*017a*/ 	.short	(.L_129 - .L_128)
.L_128:
        /*017c*/ 	.word	0x00000000
        /*0180*/ 	.short	0x0000
        /*0182*/ 	.short	0x0000
        /*0184*/ 	.byte	0x00, 0xf4, 0x21, 0x00


	//----- nvinfo : EIATTR_SPARSE_MMA_MASK
	.align		4
.L_129:
        /*0188*/ 	.byte	0x03, 0x50
        /*018a*/ 	.short	0x0000


	//----- nvinfo : EIATTR_MAXREG_COUNT
	.align		4
        /*018c*/ 	.byte	0x03, 0x1b
        /*018e*/ 	.short	0x00ff


	//----- nvinfo : EIATTR_EXTERNS
	.align		4
        /*0190*/ 	.byte	0x04, 0x0f
        /*0192*/ 	.short	(.L_131 - .L_130)


	//   ....[0]....
	.align		4
.L_130:
        /*0194*/ 	.word	index@(__assertfail)


	//----- nvinfo : EIATTR_SYSCALL_OFFSETS
	.align		4
.L_131:
        /*0198*/ 	.byte	0x04, 0x46
        /*019a*/ 	.short	(.L_133 - .L_132)


	//   ....[0]....
.L_132:
        /*019c*/ 	.word	0x00001050


	//   ....[1]....
        /*01a0*/ 	.word	0x000011e0


	//   ....[2]....
        /*01a4*/ 	.word	0x000013f0


	//   ....[3]....
        /*01a8*/ 	.word	0x00001580


	//   ....[4]....
        /*01ac*/ 	.word	0x000017c0


	//   ....[5]....
        /*01b0*/ 	.word	0x00001950


	//   ....[6]....
        /*01b4*/ 	.word	0x00001b60


	//   ....[7]....
        /*01b8*/ 	.word	0x00001cf0


	//   ....[8]....
        /*01bc*/ 	.word	0x00001f00


	//   ....[9]....
        /*01c0*/ 	.word	0x00002090


	//   ....[10]....
        /*01c4*/ 	.word	0x000022a0


	//   ....[11]....
        /*01c8*/ 	.word	0x00002430


	//   ....[12]....
        /*01cc*/ 	.word	0x00002640


	//   ....[13]....
        /*01d0*/ 	.word	0x000027d0


	//   ....[14]....
        /*01d4*/ 	.word	0x000029e0


	//   ....[15]....
        /*01d8*/ 	.word	0x00002b70


	//   ....[16]....
        /*01dc*/ 	.word	0x00002d80


	//   ....[17]....
        /*01e0*/ 	.word	0x00002f10


	//   ....[18]....
        /*01e4*/ 	.word	0x00003120


	//   ....[19]....
        /*01e8*/ 	.word	0x000032b0


	//   ....[20]....
        /*01ec*/ 	.word	0x000034c0


	//   ....[21]....
        /*01f0*/ 	.word	0x00003650


	//   ....[22]....
        /*01f4*/ 	.word	0x00003860


	//   ....[23]....
        /*01f8*/ 	.word	0x000039f0


	//----- nvinfo : EIATTR_EXIT_INSTR_OFFSETS
	.align		4
.L_133:
        /*01fc*/ 	.byte	0x04, 0x1c
        /*01fe*/ 	.short	(.L_135 - .L_134)


	//   ....[0]....
.L_134:
        /*0200*/ 	.word	0x00003eb0


	//   ....[1]....
        /*0204*/ 	.word	0x00003ed0


	//----- nvinfo : EIATTR_REQNTID
	.align		4
.L_135:
        /*0208*/ 	.byte	0x04, 0x10
        /*020a*/ 	.short	(.L_137 - .L_136)
.L_136:
        /*020c*/ 	.word	0x00000080
        /*0210*/ 	.word	0x00000001
        /*0214*/ 	.word	0x00000001


	//----- nvinfo : EIATTR_CRS_STACK_SIZE
	.align		4
.L_137:
        /*0218*/ 	.byte	0x04, 0x1e
        /*021a*/ 	.short	(.L_139 - .L_138)
.L_138:
        /*021c*/ 	.word	0x00000000


	//----- nvinfo : EIATTR_CBANK_PARAM_SIZE
	.align		4
.L_139:
        /*0220*/ 	.byte	0x03, 0x19
        /*0222*/ 	.short	0x00bc


	//----- nvinfo : EIATTR_PARAM_CBANK
	.align		4
        /*0224*/ 	.byte	0x04, 0x0a
        /*0226*/ 	.short	(.L_141 - .L_140)
	.align		4
.L_140:
        /*0228*/ 	.word	index@(.nv.constant0.triton_poi_fused_grid_sampler_2d_linalg_vector_norm_sub_4)
        /*022c*/ 	.short	0x0210
        /*022e*/ 	.short	0x00bc


	//----- nvinfo : EIATTR_SW_WAR
	.align		4
.L_141:
        /*0230*/ 	.byte	0x04, 0x36
        /*0232*/ 	.short	(.L_143 - .L_142)
.L_142:
        /*0234*/ 	.word	0x00000008
.L_143:


//--------------------- .nv.callgraph             --------------------------
	.section	.nv.callgraph,"",@"SHT_CUDA_CALLGRAPH"
	.align	4
	.sectionentsize	8
	.align		4
        /*0000*/ 	.word	0x00000000
	.align		4
        /*0004*/ 	.word	0xffffffff
	.align		4
        /*0008*/ 	.word	index@(triton_poi_fused_grid_sampler_2d_linalg_vector_norm_sub_4)
	.align		4
        /*000c*/ 	.word	index@(__assertfail)
	.align		4
        /*0010*/ 	.word	0x00000000
	.align		4
        /*0014*/ 	.word	0xfffffffe
	.align		4
        /*0018*/ 	.word	0x00000000
	.align		4
        /*001c*/ 	.word	0xfffffffd
	.align		4
        /*0020*/ 	.word	0x00000000
	.align		4
        /*0024*/ 	.word	0xfffffffc


//--------------------- .nv.constant4             --------------------------
	.section	.nv.constant4,"a",@progbits
	.align	8
	.align		8
.nv.constant4:
        /*0000*/ 	.dword	__assertfail
	.align		8
        /*0008*/ 	.dword	assertFunc_23
	.align		8
        /*0010*/ 	.dword	assertFile_23
	.align		8
        /*0018*/ 	.dword	assertMessage_23
	.align		8
        /*0020*/ 	.dword	assertFunc_22
	.align		8
        /*0028*/ 	.dword	assertFile_22
	.align		8
        /*0030*/ 	.dword	assertMessage_22
	.align		8
        /*0038*/ 	.dword	assertFunc_21
	.align		8
        /*0040*/ 	.dword	assertFile_21
	.align		8
        /*0048*/ 	.dword	assertMessage_21
	.align		8
        /*0050*/ 	.dword	assertFunc_20
	.align		8
        /*0058*/ 	.dword	assertFile_20
	.align		8
        /*0060*/ 	.dword	assertMessage_20
	.align		8
        /*0068*/ 	.dword	assertFunc_19
	.align		8
        /*0070*/ 	.dword	assertFile_19
	.align		8
        /*0078*/ 	.dword	assertMessage_19
	.align		8
        /*0080*/ 	.dword	assertFunc_18
	.align		8
        /*0088*/ 	.dword	assertFile_18
	.align		8
        /*0090*/ 	.dword	assertMessage_18
	.align		8
        /*0098*/ 	.dword	assertFunc_17
	.align		8
        /*00a0*/ 	.dword	assertFile_17
	.align		8
        /*00a8*/ 	.dword	assertMessage_17
	.align		8
        /*00b0*/ 	.dword	assertFunc_16
	.align		8
        /*00b8*/ 	.dword	assertFile_16
	.align		8
        /*00c0*/ 	.dword	assertMessage_16
	.align		8
        /*00c8*/ 	.dword	assertFunc_15
	.align		8
        /*00d0*/ 	.dword	assertFile_15
	.align		8
        /*00d8*/ 	.dword	assertMessage_15
	.align		8
        /*00e0*/ 	.dword	assertFunc_14
	.align		8
        /*00e8*/ 	.dword	assertFile_14
	.align		8
        /*00f0*/ 	.dword	assertMessage_14
	.align		8
        /*00f8*/ 	.dword	assertFunc_13
	.align		8
        /*0100*/ 	.dword	assertFile_13
	.align		8
        /*0108*/ 	.dword	assertMessage_13
	.align		8
        /*0110*/ 	.dword	assertFunc_12
	.align		8
        /*0118*/ 	.dword	assertFile_12
	.align		8
        /*0120*/ 	.dword	assertMessage_12
	.align		8
        /*0128*/ 	.dword	assertFunc_11
	.align		8
        /*0130*/ 	.dword	assertFile_11
	.align		8
        /*0138*/ 	.dword	assertMessage_11
	.align		8
        /*0140*/ 	.dword	assertFunc_10
	.align		8
        /*0148*/ 	.dword	assertFile_10
	.align		8
        /*0150*/ 	.dword	assertMessage_10
	.align		8
        /*0158*/ 	.dword	assertFunc_9
	.align		8
        /*0160*/ 	.dword	assertFile_9
	.align		8
        /*0168*/ 	.dword	assertMessage_9
	.align		8
        /*0170*/ 	.dword	assertFunc_8
	.align		8
        /*0178*/ 	.dword	assertFile_8
	.align		8
        /*0180*/ 	.dword	assertMessage_8
	.align		8
        /*0188*/ 	.dword	assertFunc_7
	.align		8
        /*0190*/ 	.dword	assertFile_7
	.align		8
        /*0198*/ 	.dword	assertMessage_7
	.align		8
        /*01a0*/ 	.dword	assertFunc_6
	.align		8
        /*01a8*/ 	.dword	assertFile_6
	.align		8
        /*01b0*/ 	.dword	assertMessage_6
	.align		8
        /*01b8*/ 	.dword	assertFunc_5
	.align		8
        /*01c0*/ 	.dword	assertFile_5
	.align		8
        /*01c8*/ 	.dword	assertMessage_5
	.align		8
        /*01d0*/ 	.dword	assertFunc_4
	.align		8
        /*01d8*/ 	.dword	assertFile_4
	.align		8
        /*01e0*/ 	.dword	assertMessage_4
	.align		8
        /*01e8*/ 	.dword	assertFunc_3
	.align		8
        /*01f0*/ 	.dword	assertFile_3
	.align		8
        /*01f8*/ 	.dword	assertMessage_3
	.align		8
        /*0200*/ 	.dword	assertFunc_2
	.align		8
        /*0208*/ 	.dword	assertFile_2
	.align		8
        /*0210*/ 	.dword	assertMessage_2
	.align		8
        /*0218*/ 	.dword	assertFunc_1
	.align		8
        /*0220*/ 	.dword	assertFile_1
	.align		8
        /*0228*/ 	.dword	assertMessage_1
	.align		8
        /*0230*/ 	.dword	assertFunc_0
	.align		8
        /*0238*/ 	.dword	assertFile_0
	.align		8
        /*0240*/ 	.dword	assertMessage_0


//--------------------- .text.triton_poi_fused_grid_sampler_2d_linalg_vector_norm_sub_4 --------------------------
	.section	.text.triton_poi_fused_grid_sampler_2d_linalg_vector_norm_sub_4,"ax",@progbits
	.sectionflags	@"SHF_BARRIERS=1"
	.align	128
        .global         triton_poi_fused_grid_sampler_2d_linalg_vector_norm_sub_4
        .type           triton_poi_fused_grid_sampler_2d_linalg_vector_norm_sub_4,@function
        .size           triton_poi_fused_grid_sampler_2d_linalg_vector_norm_sub_4,(.L_x_25 - triton_poi_fused_grid_sampler_2d_linalg_vector_norm_sub_4)
        .other          triton_poi_fused_grid_sampler_2d_linalg_vector_norm_sub_4,@"STO_CUDA_ENTRY STV_DEFAULT"
triton_poi_fused_grid_sampler_2d_linalg_vector_norm_sub_4:
.text.triton_poi_fused_grid_sampler_2d_linalg_vector_norm_sub_4:
[----:B------:R-:W0:Y:S01]  /*0000*/  LDC R1, c[0x0][0x28] ;  /* 0x00000a00ff017b82 */ /* 0x000e220000000800 */
[----:B------:R-:W1:Y:S07]  /*0010*/  S2R R112, SR_TID.X ;  /* 0x0000000000707919 */ /* 0x000e6e0000002100 */
[----:B------:R-:W2:Y:S01]  /*0020*/  LDC.64 R18, c[0x0][0x230] ;  /* 0x00008c00ff127b82 */ /* 0x000ea20000000a00 */
[----:B------:R-:W-:Y:S01]  /*0030*/  ULDC.64 UR4, c[0x0][0x208] ;  /* 0x0000820000047ab9 */ /* 0x000fe20000000a00 */
[----:B------:R-:W-:Y:S01]  /*0040*/  CS2R R110, SRZ ;  /* 0x00000000006e7805 */ /* 0x000fe2000001ff00 */
[----:B------:R-:W3:Y:S05]  /*0050*/  S2R R3, SR_CTAID.X ;  /* 0x0000000000037919 */ /* 0x000eea0000002500 */
[----:B------:R-:W4:Y:S08]  /*0060*/  LDC.64 R22, c[0x0][0x240] ;  /* 0x00009000ff167b82 */ /* 0x000f300000000a00 */
[----:B------:R-:W2:Y:S01]  /*0070*/  LDC.64 R16, c[0x0][0x210] ;  /* 0x00008400ff107b82 */ /* 0x000ea20000000a00 */
[----:B------:R-:W-:-:S02]  /*0080*/  CS2R R106, SRZ ;  /* 0x00000000006a7805 */ /* 0x000fc4000001ff00 */
[----:B------:R-:W-:-:S05]  /*0090*/  CS2R R104, SRZ ;  /* 0x0000000000687805 */ /* 0x000fca000001ff00 */
[----:B------:R-:W2:Y:S01]  /*00a0*/  LDC.64 R20, c[0x0][0x238] ;  /* 0x00008e00ff147b82 */ /* 0x000ea20000000a00 */
[----:B-1----:R-:W-:-:S07]  /*00b0*/  LOP3.LUT R112, R112, 0x7f, RZ, 0xc0, !PT ;  /* 0x0000007f70707812 */ /* 0x002fce00078ec0ff */
[----:B------:R-:W1:Y:S01]  /*00c0*/  LDC.64 R24, c[0x0][0x248] ;  /* 0x00009200ff187b82 */ /* 0x000e620000000a00 */
[----:B---3--:R-:W-:Y:S01]  /*00d0*/  IMAD R112, R3, 0x80, R112 ;  /* 0x0000008003707824 */ /* 0x008fe200078e0270 */
[----:B------:R-:W-:Y:S02]  /*00e0*/  CS2R R108, SRZ ;  /* 0x00000000006c7805 */ /* 0x000fe4000001ff00 */
[----:B------:R-:W-:Y:S02]  /*00f0*/  CS2R R102, SRZ ;  /* 0x0000000000667805 */ /* 0x000fe4000001ff00 */
[----:B------:R-:W-:Y:S02]  /*0100*/  CS2R R98, SRZ ;  /* 0x0000000000627805 */ /* 0x000fe4000001ff00 */
[----:B------:R-:W-:Y:S02]  /*0110*/  CS2R R94, SRZ ;  /* 0x00000000005e7805 */ /* 0x000fe4000001ff00 */
[----:B------:R-:W-:-:S02]  /*0120*/  SHF.R.S32.HI R3, RZ, 0x1f, R112 ;  /* 0x0000001fff037819 */ /* 0x000fc40000011470 */
[----:B------:R-:W-:Y:S02]  /*0130*/  CS2R R86, SRZ ;  /* 0x0000000000567805 */ /* 0x000fe4000001ff00 */
[----:B------:R-:W-:Y:S01]  /*0140*/  ISETP.GE.AND P2, PT, R112, 0x400, PT ;  /* 0x000004007000780c */ /* 0x000fe20003f46270 */
[----:B------:R-:W3:Y:S01]  /*0150*/  LDC.64 R26, c[0x0][0x278] ;  /* 0x00009e00ff1a7b82 */ /* 0x000ee20000000a00 */
[----:B------:R-:W-:-:S04]  /*0160*/  LEA.HI R3, R3, R112, RZ, 0x4 ;  /* 0x0000007003037211 */ /* 0x000fc800078f20ff */
[C---:B------:R-:W-:Y:S01]  /*0170*/  LOP3.LUT R123, R3.reuse, 0xfffffff0, RZ, 0xc0, !PT ;  /* 0xfffffff0037b7812 */ /* 0x040fe200078ec0ff */
[----:B------:R-:W-:Y:S01]  /*0180*/  IMAD.SHL.U32 R113, R3, 0x4, RZ ;  /* 0x0000000403717824 */ /* 0x000fe200078e00ff */
[----:B------:R-:W-:Y:S02]  /*0190*/  CS2R R100, SRZ ;  /* 0x0000000000647805 */ /* 0x000fe4000001ff00 */
[----:B------:R-:W-:Y:S02]  /*01a0*/  CS2R R96, SRZ ;  /* 0x0000000000607805 */ /* 0x000fe4000001ff00 */
[----:B------:R-:W-:Y:S02]  /*01b0*/  CS2R R92, SRZ ;  /* 0x00000000005c7805 */ /* 0x000fe4000001ff00 */
[----:B------:R-:W-:Y:S02]  /*01c0*/  CS2R R90, SRZ ;  /* 0x00000000005a7805 */ /* 0x000fe4000001ff00 */
[----:B------:R-:W-:-:S02]  /*01d0*/  LOP3.LUT R113, R113, 0xffffffc0, RZ, 0xc0, !PT ;  /* 0xffffffc071717812 */ /* 0x000fc400078ec0ff */
[----:B------:R-:W-:Y:S02]  /*01e0*/  CS2R R36, SRZ ;  /* 0x0000000000247805 */ /* 0x000fe4000001ff00 */
[----:B------:R-:W-:Y:S02]  /*01f0*/  CS2R R38, SRZ ;  /* 0x0000000000267805 */ /* 0x000fe4000001ff00 */
[----:B------:R-:W-:Y:S02]  /*0200*/  CS2R R88, SRZ ;  /* 0x0000000000587805 */ /* 0x000fe4000001ff00 */
[----:B------:R-:W-:Y:S02]  /*0210*/  IADD3 R123, R113, R112, -R123 ;  /* 0x00000070717b7210 */ /* 0x000fe40007ffe87b */
[----:B------:R-:W-:Y:S02]  /*0220*/  CS2R R32, SRZ ;  /* 0x0000000000207805 */ /* 0x000fe4000001ff00 */
[----:B------:R-:W-:-:S02]  /*0230*/  CS2R R34, SRZ ;  /* 0x0000000000227805 */ /* 0x000fc4000001ff00 */
[----:B------:R-:W-:Y:S02]  /*0240*/  CS2R R28, SRZ ;  /* 0x00000000001c7805 */ /* 0x000fe4000001ff00 */
[----:B------:R-:W-:Y:S01]  /*0250*/  IADD3 R15, R123, 0x30, RZ ;  /* 0x000000307b0f7810 */ /* 0x000fe20007ffe0ff */
[C---:B------:R-:W-:Y:S01]  /*0260*/  VIADD R121, R123.reuse, 0x10 ;  /* 0x000000107b797836 */ /* 0x040fe20000000000 */
[----:B------:R-:W-:Y:S01]  /*0270*/  CS2R R30, SRZ ;  /* 0x00000000001e7805 */ /* 0x000fe2000001ff00 */
[C---:B------:R-:W-:Y:S01]  /*0280*/  VIADD R77, R123.reuse, 0x20 ;  /* 0x000000207b4d7836 */ /* 0x040fe20000000000 */
[----:B------:R-:W-:Y:S01]  /*0290*/  CS2R R84, SRZ ;  /* 0x0000000000547805 */ /* 0x000fe2000001ff00 */
[--C-:B--2---:R-:W-:Y:S01]  /*02a0*/  IMAD.WIDE R4, R123, 0x4, R18.reuse ;  /* 0x000000047b047825 */ /* 0x104fe200078e0212 */
[----:B------:R-:W-:Y:S01]  /*02b0*/  CS2R R78, SRZ ;  /* 0x00000000004e7805 */ /* 0x000fe2000001ff00 */
[----:B------:R-:W2:Y:S02]  /*02c0*/  LDC.64 R114, c[0x0][0x258] ;  /* 0x00009600ff727b82 */ /* 0x000ea40000000a00 */
[--C-:B------:R-:W-:Y:S01]  /*02d0*/  IMAD.WIDE R8, R121, 0x4, R18.reuse ;  /* 0x0000000479087825 */ /* 0x100fe200078e0212 */
[----:B------:R4:W5:Y:S03]  /*02e0*/  @!P2 LDG.E R106, desc[UR4][R4.64] ;  /* 0x00000004046aa981 */ /* 0x000966000c1e1900 */
[--C-:B------:R-:W-:Y:S01]  /*02f0*/  IMAD.WIDE R12, R77, 0x4, R18.reuse ;  /* 0x000000044d0c7825 */ /* 0x100fe200078e0212 */
[----:B------:R1:W5:Y:S03]  /*0300*/  @!P2 LDG.E R107, desc[UR4][R8.64] ;  /* 0x00000004086ba981 */ /* 0x000366000c1e1900 */
[----:B------:R-:W-:Y:S01]  /*0310*/  IMAD.WIDE R18, R15, 0x4, R18 ;  /* 0x000000040f127825 */ /* 0x000fe200078e0212 */
[----:B------:R3:W5:Y:S03]  /*0320*/  @!P2 LDG.E R104, desc[UR4][R12.64] ;  /* 0x000000040c68a981 */ /* 0x000766000c1e1900 */
[--C-:B----4-:R-:W-:Y:S01]  /*0330*/  IMAD.WIDE R4, R123, 0x4, R22.reuse ;  /* 0x000000047b047825 */ /* 0x110fe200078e0216 */
[----:B------:R4:W5:Y:S03]  /*0340*/  @!P2 LDG.E R105, desc[UR4][R18.64] ;  /* 0x000000041269a981 */ /* 0x000966000c1e1900 */
[--C-:B01----:R-:W-:Y:S01]  /*0350*/  IMAD.WIDE R8, R121, 0x4, R22.reuse ;  /* 0x0000000479087825 */ /* 0x103fe200078e0216 */
[----:B------:R-:W5:Y:S03]  /*0360*/  @!P2 LDG.E R99, desc[UR4][R4.64] ;  /* 0x000000040463a981 */ /* 0x000f66000c1e1900 */
[--C-:B---3--:R-:W-:Y:S01]  /*0370*/  IMAD.WIDE R12, R77, 0x4, R22.reuse ;  /* 0x000000044d0c7825 */ /* 0x108fe200078e0216 */
[----:B------:R-:W5:Y:S03]  /*0380*/  @!P2 LDG.E R98, desc[UR4][R8.64] ;  /* 0x000000040862a981 */ /* 0x000f66000c1e1900 */
[----:B----4-:R-:W-:Y:S01]  /*0390*/  IMAD.WIDE R18, R15, 0x4, R22 ;  /* 0x000000040f127825 */ /* 0x010fe200078e0216 */
[----:B------:R-:W5:Y:S01]  /*03a0*/  @!P2 LDG.E R97, desc[UR4][R12.64] ;  /* 0x000000040c61a981 */ /* 0x000f62000c1e1900 */
[----:B------:R-:W0:Y:S02]  /*03b0*/  LDC.64 R22, c[0x0][0x268] ;  /* 0x00009a00ff167b82 */ /* 0x000e240000000a00 */
[--C-:B------:R-:W-:Y:S01]  /*03c0*/  IMAD.WIDE R2, R123, 0x4, R16.reuse ;  /* 0x000000047b027825 */ /* 0x100fe200078e0210 */
[----:B------:R-:W5:Y:S03]  /*03d0*/  @!P2 LDG.E R96, desc[UR4][R18.64] ;  /* 0x000000041260a981 */ /* 0x000f66000c1e1900 */
[--C-:B------:R-:W-:Y:S01]  /*03e0*/  IMAD.WIDE R6, R121, 0x4, R16.reuse ;  /* 0x0000000479067825 */ /* 0x100fe200078e0210 */
[----:B------:R1:W5:Y:S03]  /*03f0*/  @!P2 LDG.E R111, desc[UR4][R2.64] ;  /* 0x00000004026fa981 */ /* 0x000366000c1e1900 */
[--C-:B------:R-:W-:Y:S01]  /*0400*/  IMAD.WIDE R10, R77, 0x4, R16.reuse ;  /* 0x000000044d0a7825 */ /* 0x100fe200078e0210 */
[----:B------:R3:W5:Y:S03]  /*0410*/  @!P2 LDG.E R110, desc[UR4][R6.64] ;  /* 0x00000004066ea981 */ /* 0x000766000c1e1900 */
[----:B------:R-:W-:Y:S01]  /*0420*/  IMAD.WIDE R16, R15, 0x4, R16 ;  /* 0x000000040f107825 */ /* 0x000fe200078e0210 */
[----:B------:R4:W5:Y:S03]  /*0430*/  @!P2 LDG.E R109, desc[UR4][R10.64] ;  /* 0x000000040a6da981 */ /* 0x000966000c1e1900 */
[--C-:B-1----:R-:W-:Y:S01]  /*0440*/  IMAD.WIDE R2, R123, 0x4, R20.reuse ;  /* 0x000000047b027825 */ /* 0x102fe200078e0214 */
[----:B------:R1:W5:Y:S03]  /*0450*/  @!P2 LDG.E R108, desc[UR4][R16.64] ;  /* 0x00000004106ca981 */ /* 0x000366000c1e1900 */
[--C-:B---3--:R-:W-:Y:S01]  /*0460*/  IMAD.WIDE R6, R121, 0x4, R20.reuse ;  /* 0x0000000479067825 */ /* 0x108fe200078e0214 */
[----:B------:R3:W5:Y:S03]  /*0470*/  @!P2 LDG.E R103, desc[UR4][R2.64] ;  /* 0x000000040267a981 */ /* 0x000766000c1e1900 */
[--C-:B----4-:R-:W-:Y:S01]  /*0480*/  IMAD.WIDE R10, R77, 0x4, R20.reuse ;  /* 0x000000044d0a7825 */ /* 0x110fe200078e0214 */
[----:B------:R4:W5:Y:S03]  /*0490*/  @!P2 LDG.E R102, desc[UR4][R6.64] ;  /* 0x000000040666a981 */ /* 0x000966000c1e1900 */
[----:B-1----:R-:W-:Y:S01]  /*04a0*/  IMAD.WIDE R16, R15, 0x4, R20 ;  /* 0x000000040f107825 */ /* 0x002fe200078e0214 */
[----:B------:R-:W5:Y:S01]  /*04b0*/  @!P2 LDG.E R101, desc[UR4][R10.64] ;  /* 0x000000040a65a981 */ /* 0x000f62000c1e1900 */
[----:B------:R-:W1:Y:S02]  /*04c0*/  LDC.64 R20, c[0x0][0x260] ;  /* 0x00009800ff147b82 */ /* 0x000e640000000a00 */
[--C-:B---3--:R-:W-:Y:S01]  /*04d0*/  IMAD.WIDE R2, R123, 0x4, R24.reuse ;  /* 0x000000047b027825 */ /* 0x108fe200078e0218 */
[----:B------:R-:W5:Y:S03]  /*04e0*/  @!P2 LDG.E R100, desc[UR4][R16.64] ;  /* 0x000000041064a981 */ /* 0x000f66000c1e1900 */
[--C-:B----4-:R-:W-:Y:S01]  /*04f0*/  IMAD.WIDE R6, R121, 0x4, R24.reuse ;  /* 0x0000000479067825 */ /* 0x110fe200078e0218 */
[----:B------:R0:W5:Y:S03]  /*0500*/  @!P2 LDG.E R95, desc[UR4][R2.64] ;  /* 0x00000004025fa981 */ /* 0x000166000c1e1900 */
[--C-:B------:R-:W-:Y:S01]  /*0510*/  IMAD.WIDE R4, R77, 0x4, R24.reuse ;  /* 0x000000044d047825 */ /* 0x100fe200078e0218 */
[----:B------:R-:W5:Y:S03]  /*0520*/  @!P2 LDG.E R94, desc[UR4][R6.64] ;  /* 0x00000004065ea981 */ /* 0x000f66000c1e1900 */
[----:B------:R-:W-:Y:S01]  /*0530*/  IMAD.WIDE R8, R15, 0x4, R24 ;  /* 0x000000040f087825 */ /* 0x000fe200078e0218 */
[----:B------:R3:W5:Y:S01]  /*0540*/  @!P2 LDG.E R93, desc[UR4][R4.64] ;  /* 0x00000004045da981 */ /* 0x000762000c1e1900 */
[----:B------:R-:W4:Y:S02]  /*0550*/  LDC.64 R24, c[0x0][0x270] ;  /* 0x00009c00ff187b82 */ /* 0x000f240000000a00 */
[C---:B0-----:R-:W-:Y:S01]  /*0560*/  IMAD.WIDE R2, R123.reuse, 0x4, R22 ;  /* 0x000000047b027825 */ /* 0x041fe200078e0216 */
[----:B------:R-:W5:Y:S04]  /*0570*/  @!P2 LDG.E R92, desc[UR4][R8.64] ;  /* 0x00000004085ca981 */ /* 0x000f68000c1e1900 */
[----:B------:R0:W5:Y:S01]  /*0580*/  @!P2 LDG.E R87, desc[UR4][R2.64] ;  /* 0x000000040257a981 */ /* 0x000162000c1e1900 */
[--C-:B-1----:R-:W-:Y:S01]  /*0590*/  IMAD.WIDE R10, R123, 0x4, R20.reuse ;  /* 0x000000047b0a7825 */ /* 0x102fe200078e0214 */
[----:B---3--:R-:W1:Y:S03]  /*05a0*/  LDC.64 R4, c[0x0][0x290] ;  /* 0x0000a400ff047b82 */ /* 0x008e660000000a00 */
[--C-:B------:R-:W-:Y:S01]  /*05b0*/  IMAD.WIDE R12, R121, 0x4, R20.reuse ;  /* 0x00000004790c7825 */ /* 0x100fe200078e0214 */
[----:B------:R4:W5:Y:S04]  /*05c0*/  @!P2 LDG.E R90, desc[UR4][R10.64] ;  /* 0x000000040a5aa981 */ /* 0x000968000c1e1900 */
[----:B0-----:R-:W0:Y:S01]  /*05d0*/  LDC.64 R2, c[0x0][0x298] ;  /* 0x0000a600ff027b82 */ /* 0x001e220000000a00 */
[----:B------:R3:W5:Y:S01]  /*05e0*/  @!P2 LDG.E R91, desc[UR4][R12.64] ;  /* 0x000000040c5ba981 */ /* 0x000762000c1e1900 */
[----:B------:R-:W-:-:S04]  /*05f0*/  IMAD.WIDE R18, R77, 0x4, R20 ;  /* 0x000000044d127825 */ /* 0x000fc800078e0214 */
[----:B----4-:R-:W-:Y:S01]  /*0600*/  IMAD.WIDE R10, R121, 0x4, R24 ;  /* 0x00000004790a7825 */ /* 0x010fe200078e0218 */
[----:B------:R-:W5:Y:S03]  /*0610*/  @!P2 LDG.E R88, desc[UR4][R18.64] ;  /* 0x000000041258a981 */ /* 0x000f66000c1e1900 */
[--C-:B---3--:R-:W-:Y:S01]  /*0620*/  IMAD.WIDE R12, R77, 0x4, R22.reuse ;  /* 0x000000044d0c7825 */ /* 0x108fe200078e0216 */
[----:B------:R3:W5:Y:S03]  /*0630*/  @!P2 LDG.E R36, desc[UR4][R10.64] ;  /* 0x000000040a24a981 */ /* 0x000766000c1e1900 */
[----:B------:R-:W-:Y:S01]  /*0640*/  IMAD.WIDE R16, R121, 0x4, R22 ;  /* 0x0000000479107825 */ /* 0x000fe200078e0216 */
[----:B------:R4:W5:Y:S03]  /*0650*/  @!P2 LDG.E R39, desc[UR4][R12.64] ;  /* 0x000000040c27a981 */ /* 0x000966000c1e1900 */
[C---:B------:R-:W-:Y:S01]  /*0660*/  IMAD.WIDE R8, R123.reuse, 0x4, R26 ;  /* 0x000000047b087825 */ /* 0x040fe200078e021a */
[----:B------:R2:W5:Y:S01]  /*0670*/  @!P2 LDG.E R86, desc[UR4][R16.64] ;  /* 0x000000041056a981 */ /* 0x000562000c1e1900 */
[----:B---3--:R-:W3:Y:S02]  /*0680*/  LDC.64 R10, c[0x0][0x2a0] ;  /* 0x0000a800ff0a7b82 */ /* 0x008ee40000000a00 */
[----:B------:R-:W-:Y:S01]  /*0690*/  IMAD.WIDE R6, R123, 0x4, R24 ;  /* 0x000000047b067825 */ /* 0x000fe200078e0218 */
[----:B------:R2:W5:Y:S03]  /*06a0*/  @!P2 LDG.E R33, desc[UR4][R8.64] ;  /* 0x000000040821a981 */ /* 0x000566000c1e1900 */
[----:B----4-:R-:W-:Y:S01]  /*06b0*/  IMAD.WIDE R12, R121, 0x4, R26 ;  /* 0x00000004790c7825 */ /* 0x010fe200078e021a */
[----:B------:R-:W5:Y:S03]  /*06c0*/  @!P2 LDG.E R37, desc[UR4][R6.64] ;  /* 0x000000040625a981 */ /* 0x000f66000c1e1900 */
[--C-:B--2---:R-:W-:Y:S01]  /*06d0*/  IMAD.WIDE R16, R77, 0x4, R24.reuse ;  /* 0x000000044d107825 */ /* 0x104fe200078e0218 */
[----:B------:R0:W5:Y:S01]  /*06e0*/  @!P2 LDG.E R32, desc[UR4][R12.64] ;  /* 0x000000040c20a981 */ /* 0x000162000c1e1900 */
[----:B------:R-:W2:Y:S02]  /*06f0*/  LDC.64 R8, c[0x0][0x218] ;  /* 0x00008600ff087b82 */ /* 0x000ea40000000a00 */
[C---:B------:R-:W-:Y:S01]  /*0700*/  IMAD.WIDE R18, R15.reuse, 0x4, R24 ;  /* 0x000000040f127825 */ /* 0x040fe200078e0218 */
[----:B------:R-:W-:Y:S01]  /*0710*/  CS2R R24, SRZ ;  /* 0x0000000000187805 */ /* 0x000fe2000001ff00 */
[----:B------:R-:W5:Y:S02]  /*0720*/  @!P2 LDG.E R35, desc[UR4][R16.64] ;  /* 0x000000041023a981 */ /* 0x000f64000c1e1900 */
[----:B------:R-:W-:-:S02]  /*0730*/  IMAD.WIDE R20, R15, 0x4, R20 ;  /* 0x000000040f147825 */ /* 0x000fc400078e0214 */
[----:B------:R-:W5:Y:S02]  /*0740*/  @!P2 LDG.E R34, desc[UR4][R18.64] ;  /* 0x000000041222a981 */ /* 0x000f64000c1e1900 */
[----:B0-----:R-:W-:Y:S02]  /*0750*/  IMAD.WIDE R12, R121, 0x4, R2 ;  /* 0x00000004790c7825 */ /* 0x001fe400078e0202 */
[----:B------:R0:W5:Y:S02]  /*0760*/  @!P2 LDG.E R89, desc[UR4][R20.64] ;  /* 0x000000041459a981 */ /* 0x000164000c1e1900 */
[----:B------:R-:W-:Y:S02]  /*0770*/  IMAD.WIDE R22, R15, 0x4, R22 ;  /* 0x000000040f167825 */ /* 0x000fe400078e0216 */
[----:B------:R4:W5:Y:S02]  /*0780*/  @!P2 LDG.E R24, desc[UR4][R12.64] ;  /* 0x000000040c18a981 */ /* 0x000964000c1e1900 */
[----:B------:R-:W-:-:S02]  /*0790*/  IMAD.WIDE R6, R77, 0x4, R26 ;  /* 0x000000044d067825 */ /* 0x000fc400078e021a */
[----:B------:R3:W5:Y:S02]  /*07a0*/  @!P2 LDG.E R38, desc[UR4][R22.64] ;  /* 0x000000041626a981 */ /* 0x000764000c1e1900 */
[----:B0-----:R-:W-:Y:S01]  /*07b0*/  IMAD.WIDE R20, R15, 0x4, R26 ;  /* 0x000000040f147825 */ /* 0x001fe200078e021a */
[----:B----4-:R-:W0:Y:S01]  /*07c0*/  LDC.64 R12, c[0x0][0x250] ;  /* 0x00009400ff0c7b82 */ /* 0x010e220000000a00 */
[----:B------:R-:W-:Y:S02]  /*07d0*/  CS2R R26, SRZ ;  /* 0x00000000001a7805 */ /* 0x000fe4000001ff00 */
[--C-:B-1----:R-:W-:Y:S01]  /*07e0*/  IMAD.WIDE R40, R77, 0x4, R4.reuse ;  /* 0x000000044d287825 */ /* 0x102fe200078e0204 */
[----:B------:R1:W5:Y:S03]  /*07f0*/  @!P2 LDG.E R31, desc[UR4][R6.64] ;  /* 0x00000004061fa981 */ /* 0x000366000c1e1900 */
[----:B---3--:R-:W-:Y:S01]  /*0800*/  IMAD.WIDE R22, R123, 0x4, R4 ;  /* 0x000000047b167825 */ /* 0x008fe200078e0204 */
[----:B------:R-:W5:Y:S01]  /*0810*/  @!P2 LDG.E R26, desc[UR4][R40.64] ;  /* 0x00000004281aa981 */ /* 0x000f62000c1e1900 */
[----:B------:R-:W-:-:S02]  /*0820*/  CS2R R18, SRZ ;  /* 0x0000000000127805 */ /* 0x000fc4000001ff00 */
[--C-:B------:R-:W-:Y:S01]  /*0830*/  IMAD.WIDE R16, R121, 0x4, R4.reuse ;  /* 0x0000000479107825 */ /* 0x100fe200078e0204 */
[----:B------:R3:W5:Y:S01]  /*0840*/  @!P2 LDG.E R28, desc[UR4][R22.64] ;  /* 0x00000004161ca981 */ /* 0x000762000c1e1900 */
[----:B-1----:R-:W1:Y:S02]  /*0850*/  LDC.64 R6, c[0x0][0x220] ;  /* 0x00008800ff067b82 */ /* 0x002e640000000a00 */
[----:B------:R-:W-:Y:S01]  /*0860*/  IMAD.WIDE R44, R15, 0x4, R4 ;  /* 0x000000040f2c7825 */ /* 0x000fe200078e0204 */
[----:B------:R4:W5:Y:S03]  /*0870*/  @!P2 LDG.E R29, desc[UR4][R16.64] ;  /* 0x00000004101da981 */ /* 0x000966000c1e1900 */
[----:B------:R-:W-:Y:S01]  /*0880*/  IMAD.WIDE R4, R123, 0x4, R2 ;  /* 0x000000047b047825 */ /* 0x000fe200078e0202 */
[----:B------:R2:W5:Y:S01]  /*0890*/  @!P2 LDG.E R27, desc[UR4][R44.64] ;  /* 0x000000042c1ba981 */ /* 0x000562000c1e1900 */
[----:B---3--:R-:W-:-:S02]  /*08a0*/  CS2R R22, SRZ ;  /* 0x0000000000167805 */ /* 0x008fc4000001ff00 */
[--C-:B------:R-:W-:Y:S01]  /*08b0*/  IMAD.WIDE R42, R77, 0x4, R2.reuse ;  /* 0x000000044d2a7825 */ /* 0x100fe200078e0202 */
[----:B------:R-:W5:Y:S03]  /*08c0*/  @!P2 LDG.E R25, desc[UR4][R4.64] ;  /* 0x000000040419a981 */ /* 0x000f66000c1e1900 */
[----:B------:R-:W-:Y:S01]  /*08d0*/  IMAD.WIDE R46, R15, 0x4, R2 ;  /* 0x000000040f2e7825 */ /* 0x000fe200078e0202 */
[----:B------:R3:W5:Y:S03]  /*08e0*/  @!P2 LDG.E R23, desc[UR4][R42.64] ;  /* 0x000000042a17a981 */ /* 0x000766000c1e1900 */
[--C-:B------:R-:W-:Y:S01]  /*08f0*/  IMAD.WIDE R2, R123, 0x4, R10.reuse ;  /* 0x000000047b027825 */ /* 0x100fe200078e020a */
[----:B------:R3:W5:Y:S03]  /*0900*/  @!P2 LDG.E R30, desc[UR4][R20.64] ;  /* 0x00000004141ea981 */ /* 0x000766000c1e1900 */
[----:B------:R-:W-:Y:S01]  /*0910*/  IMAD.WIDE R40, R121, 0x4, R10 ;  /* 0x0000000479287825 */ /* 0x000fe200078e020a */
[----:B------:R0:W5:Y:S01]  /*0920*/  @!P2 LDG.E R19, desc[UR4][R2.64] ;  /* 0x000000040213a981 */ /* 0x000162000c1e1900 */
[----:B----4-:R-:W-:-:S02]  /*0930*/  CS2R R16, SRZ ;  /* 0x0000000000107805 */ /* 0x010fc4000001ff00 */
[--C-:B--2---:R-:W-:Y:S01]  /*0940*/  IMAD.WIDE R44, R123, 0x8, R8.reuse ;  /* 0x000000087b2c7825 */ /* 0x104fe200078e0208 */
[----:B------:R2:W5:Y:S03]  /*0950*/  @!P2 LDG.E R18, desc[UR4][R40.64] ;  /* 0x000000042812a981 */ /* 0x000566000c1e1900 */
[--C-:B---3--:R-:W-:Y:S01]  /*0960*/  IMAD.WIDE R42, R121, 0x8, R8.reuse ;  /* 0x00000008792a7825 */ /* 0x108fe200078e0208 */
[----:B------:R-:W-:Y:S02]  /*0970*/  CS2R R20, SRZ ;  /* 0x0000000000147805 */ /* 0x000fe4000001ff00 */
[----:B------:R-:W-:Y:S01]  /*0980*/  CS2R R48, SRZ ;  /* 0x0000000000307805 */ /* 0x000fe2000001ff00 */
[----:B------:R-:W5:Y:S01]  /*0990*/  @!P2 LDG.E R22, desc[UR4][R46.64] ;  /* 0x000000042e16a981 */ /* 0x000f62000c1e1900 */
[----:B0-----:R-:W-:Y:S01]  /*09a0*/  IMAD.WIDE R2, R77, 0x8, R8 ;  /* 0x000000084d027825 */ /* 0x001fe200078e0208 */
[----:B--2---:R-:W-:-:S03]  /*09b0*/  CS2R R40, SRZ ;  /* 0x0000000000287805 */ /* 0x004fc6000001ff00 */
[----:B------:R-:W-:Y:S01]  /*09c0*/  IMAD.WIDE R4, R77, 0x4, R10 ;  /* 0x000000044d047825 */ /* 0x000fe200078e020a */
[----:B------:R0:W5:Y:S03]  /*09d0*/  @!P2 LDG.E.64 R84, desc[UR4][R42.64] ;  /* 0x000000042a54a981 */ /* 0x000166000c1e1b00 */
[----:B------:R-:W-:Y:S01]  /*09e0*/  IMAD.WIDE R8, R15, 0x8, R8 ;  /* 0x000000080f087825 */ /* 0x000fe200078e0208 */
[----:B------:R2:W5:Y:S04]  /*09f0*/  @!P2 LDG.E R17, desc[UR4][R4.64] ;  /* 0x000000040411a981 */ /* 0x000568000c1e1900 */
[----:B------:R3:W5:Y:S01]  /*0a00*/  @!P2 LDG.E.64 R78, desc[UR4][R2.64] ;  /* 0x00000004024ea981 */ /* 0x000762000c1e1b00 */
[----:B0-----:R-:W-:-:S03]  /*0a10*/  CS2R R42, SRZ ;  /* 0x00000000002a7805 */ /* 0x001fc6000001ff00 */
[----:B------:R0:W5:Y:S01]  /*0a20*/  @!P2 LDG.E.64 R40, desc[UR4][R8.64] ;  /* 0x000000040828a981 */ /* 0x000162000c1e1b00 */
[----:B--2---:R-:W-:-:S03]  /*0a30*/  IMAD.WIDE R4, R123, 0x8, R12 ;  /* 0x000000087b047825 */ /* 0x004fc600078e020c */
[----:B------:R2:W4:Y:S01]  /*0a40*/  @!P2 LDG.E.64 R20, desc[UR4][R44.64] ;  /* 0x000000042c14a981 */ /* 0x000522000c1e1b00 */
[----:B---3--:R-:W-:-:S03]  /*0a50*/  IMAD.WIDE R2, R121, 0x8, R12 ;  /* 0x0000000879027825 */ /* 0x008fc600078e020c */
[----:B------:R3:W5:Y:S01]  /*0a60*/  @!P2 LDG.E.64 R42, desc[UR4][R4.64] ;  /* 0x00000004042aa981 */ /* 0x000762000c1e1b00 */
[----:B0-----:R-:W0:Y:S01]  /*0a70*/  LDC.64 R8, c[0x0][0x280] ;  /* 0x0000a000ff087b82 */ /* 0x001e220000000a00 */
[----:B------:R-:W-:Y:S02]  /*0a80*/  IMAD.WIDE R10, R15, 0x4, R10 ;  /* 0x000000040f0a7825 */ /* 0x000fe400078e020a */
[----:B------:R3:W5:Y:S01]  /*0a90*/  @!P2 LDG.E.64 R48, desc[UR4][R2.64] ;  /* 0x000000040230a981 */ /* 0x000762000c1e1b00 */
[----:B------:R-:W-:Y:S02]  /*0aa0*/  CS2R R80, SRZ ;  /* 0x0000000000507805 */ /* 0x000fe4000001ff00 */
[----:B--2---:R-:W-:Y:S01]  /*0ab0*/  CS2R R44, SRZ ;  /* 0x00000000002c7805 */ /* 0x004fe2000001ff00 */
[--C-:B-1----:R-:W-:Y:S01]  /*0ac0*/  IMAD.WIDE R52, R123, 0x8, R6.reuse ;  /* 0x000000087b347825 */ /* 0x102fe200078e0206 */
[----:B------:R1:W5:Y:S01]  /*0ad0*/  @!P2 LDG.E R16, desc[UR4][R10.64] ;  /* 0x000000040a10a981 */ /* 0x000362000c1e1900 */
[----:B---3--:R-:W2:Y:S02]  /*0ae0*/  LDC.64 R4, c[0x0][0x288] ;  /* 0x0000a200ff047b82 */ /* 0x008ea40000000a00 */
[----:B------:R-:W-:Y:S01]  /*0af0*/  IMAD.WIDE R50, R121, 0x8, R6 ;  /* 0x0000000879327825 */ /* 0x000fe200078e0206 */
[----:B------:R-:W-:-:S02]  /*0b00*/  CS2R R46, SRZ ;  /* 0x00000000002e7805 */ /* 0x000fc4000001ff00 */
[----:B------:R-:W-:Y:S02]  /*0b10*/  CS2R R54, SRZ ;  /* 0x0000000000367805 */ /* 0x000fe4000001ff00 */
[----:B------:R-:W-:Y:S01]  /*0b20*/  CS2R R56, SRZ ;  /* 0x0000000000387805 */ /* 0x000fe2000001ff00 */
[C---:B------:R-:W-:Y:S01]  /*0b30*/  IMAD.WIDE R68, R77.reuse, 0x8, R12 ;  /* 0x000000084d447825 */ /* 0x040fe200078e020c */
[----:B------:R3:W5:Y:S01]  /*0b40*/  @!P2 LDG.E.64 R80, desc[UR4][R50.64] ;  /* 0x000000043250a981 */ /* 0x000762000c1e1b00 */
[----:B------:R-:W2:Y:S02]  /*0b50*/  LDC.64 R2, c[0x0][0x2a8] ;  /* 0x0000aa00ff027b82 */ /* 0x000ea40000000a00 */
[----:B-1----:R-:W-:-:S04]  /*0b60*/  IMAD.WIDE R10, R77, 0x8, R6 ;  /* 0x000000084d0a7825 */ /* 0x002fc800078e0206 */
[C---:B------:R-:W-:Y:S01]  /*0b70*/  IMAD.WIDE R6, R15.reuse, 0x8, R6 ;  /* 0x000000080f067825 */ /* 0x040fe200078e0206 */
[----:B------:R1:W5:Y:S01]  /*0b80*/  @!P2 LDG.E.64 R44, desc[UR4][R10.64] ;  /* 0x000000040a2ca981 */ /* 0x000362000c1e1b00 */
[----:B------:R-:W-:Y:S02]  /*0b90*/  CS2R R82, SRZ ;  /* 0x0000000000527805 */ /* 0x000fe4000001ff00 */
[----:B---3--:R-:W-:Y:S01]  /*0ba0*/  CS2R R50, SRZ ;  /* 0x0000000000327805 */ /* 0x008fe2000001ff00 */
[----:B------:R-:W-:Y:S01]  /*0bb0*/  IMAD.WIDE R12, R15, 0x8, R12 ;  /* 0x000000080f0c7825 */ /* 0x000fe200078e020c */
[----:B------:R3:W5:Y:S01]  /*0bc0*/  @!P2 LDG.E.64 R46, desc[UR4][R6.64] ;  /* 0x00000004062ea981 */ /* 0x000762000c1e1b00 */
[----:B------:R-:W-:Y:S02]  /*0bd0*/  CS2R R58, SRZ ;  /* 0x00000000003a7805 */ /* 0x000fe4000001ff00 */
[----:B------:R-:W-:Y:S02]  /*0be0*/  CS2R R60, SRZ ;  /* 0x00000000003c7805 */ /* 0x000fe4000001ff00 */
[----:B------:R-:W-:Y:S01]  /*0bf0*/  CS2R R62, SRZ ;  /* 0x00000000003e7805 */ /* 0x000fe2000001ff00 */
[----:B------:R-:W5:Y:S01]  /*0c00*/  @!P2 LDG.E.64 R54, desc[UR4][R12.64] ;  /* 0x000000040c36a981 */ /* 0x000f62000c1e1b00 */
[----:B-1----:R-:W-:Y:S01]  /*0c10*/  IMAD.WIDE R10, R123, 0x8, R114 ;  /* 0x000000087b0a7825 */ /* 0x002fe200078e0272 */
[----:B------:R-:W-:-:S02]  /*0c20*/  CS2R R64, SRZ ;  /* 0x0000000000407805 */ /* 0x000fc4000001ff00 */
[----:B------:R-:W-:Y:S01]  /*0c30*/  CS2R R66, SRZ ;  /* 0x0000000000427805 */ /* 0x000fe2000001ff00 */
[----:B------:R1:W5:Y:S01]  /*0c40*/  @!P2 LDG.E.64 R82, desc[UR4][R52.64] ;  /* 0x000000043452a981 */ /* 0x000362000c1e1b00 */
[--C-:B---3--:R-:W-:Y:S01]  /*0c50*/  IMAD.WIDE R6, R121, 0x8, R114.reuse ;  /* 0x0000000879067825 */ /* 0x108fe200078e0272 */
[----:B------:R-:W-:Y:S02]  /*0c60*/  CS2R R74, SRZ ;  /* 0x00000000004a7805 */ /* 0x000fe4000001ff00 */
[----:B------:R3:W5:Y:S01]  /*0c70*/  @!P2 LDG.E.64 R50, desc[UR4][R10.64] ;  /* 0x000000040a32a981 */ /* 0x000762000c1e1b00 */
[----:B------:R-:W-:-:S03]  /*0c80*/  IMAD.WIDE R116, R77, 0x8, R114 ;  /* 0x000000084d747825 */ /* 0x000fc600078e0272 */
[----:B------:R3:W5:Y:S01]  /*0c90*/  @!P2 LDG.E.64 R56, desc[UR4][R6.64] ;  /* 0x000000040638a981 */ /* 0x000762000c1e1b00 */
[----:B------:R-:W-:Y:S01]  /*0ca0*/  IMAD.WIDE R114, R15, 0x8, R114 ;  /* 0x000000080f727825 */ /* 0x000fe200078e0272 */
[----:B-1----:R-:W-:Y:S02]  /*0cb0*/  CS2R R52, SRZ ;  /* 0x0000000000347805 */ /* 0x002fe4000001ff00 */
[----:B------:R1:W5:Y:S01]  /*0cc0*/  @!P2 LDG.E.64 R62, desc[UR4][R116.64] ;  /* 0x00000004743ea981 */ /* 0x000362000c1e1b00 */
[----:B0-----:R-:W-:-:S03]  /*0cd0*/  IMAD.WIDE R12, R123, 0x8, R8 ;  /* 0x000000087b0c7825 */ /* 0x001fc600078e0208 */
[----:B------:R0:W5:Y:S01]  /*0ce0*/  @!P2 LDG.E.64 R66, desc[UR4][R114.64] ;  /* 0x000000047242a981 */ /* 0x000162000c1e1b00 */
[----:B---3--:R-:W-:-:S03]  /*0cf0*/  IMAD.WIDE R10, R121, 0x8, R8 ;  /* 0x00000008790a7825 */ /* 0x008fc600078e0208 */
[----:B------:R3:W5:Y:S01]  /*0d00*/  @!P2 LDG.E.64 R58, desc[UR4][R12.64] ;  /* 0x000000040c3aa981 */ /* 0x000762000c1e1b00 */
[----:B------:R-:W-:-:S03]  /*0d10*/  IMAD.WIDE R6, R77, 0x8, R8 ;  /* 0x000000084d067825 */ /* 0x000fc600078e0208 */
[----:B------:R-:W5:Y:S01]  /*0d20*/  @!P2 LDG.E.64 R60, desc[UR4][R10.64] ;  /* 0x000000040a3ca981 */ /* 0x000f62000c1e1b00 */
[----:B------:R-:W-:-:S03]  /*0d30*/  IMAD.WIDE R8, R15, 0x8, R8 ;  /* 0x000000080f087825 */ /* 0x000fc600078e0208 */
[----:B------:R-:W5:Y:S01]  /*0d40*/  @!P2 LDG.E.64 R64, desc[UR4][R6.64] ;  /* 0x000000040640a981 */ /* 0x000f62000c1e1b00 */
[--C-:B--2---:R-:W-:Y:S01]  /*0d50*/  IMAD.WIDE R118, R123, 0x8, R4.reuse ;  /* 0x000000087b767825 */ /* 0x104fe200078e0204 */
[----:B------:R-:W-:Y:S02]  /*0d60*/  CS2R R70, SRZ ;  /* 0x0000000000467805 */ /* 0x000fe4000001ff00 */
[----:B------:R2:W5:Y:S01]  /*0d70*/  @!P2 LDG.E.64 R52, desc[UR4][R68.64] ;  /* 0x000000044434a981 */ /* 0x000562000c1e1b00 */
[----:B-1----:R-:W-:-:S03]  /*0d80*/  IMAD.WIDE R116, R121, 0x8, R4 ;  /* 0x0000000879747825 */ /* 0x002fc600078e0204 */
[----:B------:R1:W5:Y:S01]  /*0d90*/  @!P2 LDG.E.64 R74, desc[UR4][R8.64] ;  /* 0x00000004084aa981 */ /* 0x000362000c1e1b00 */
[----:B0-----:R-:W-:-:S03]  /*0da0*/  IMAD.WIDE R114, R77, 0x8, R4 ;  /* 0x000000084d727825 */ /* 0x001fc600078e0204 */
[----:B------:R-:W5:Y:S01]  /*0db0*/  @!P2 LDG.E.64 R70, desc[UR4][R116.64] ;  /* 0x000000047446a981 */ /* 0x000f62000c1e1b00 */
[----:B---3--:R-:W-:Y:S01]  /*0dc0*/  IMAD.WIDE R12, R123, 0x4, R2 ;  /* 0x000000047b0c7825 */ /* 0x008fe200078e0202 */
[----:B--2---:R-:W-:-:S03]  /*0dd0*/  CS2R R68, SRZ ;  /* 0x0000000000447805 */ /* 0x004fc6000001ff00 */
[----:B------:R-:W-:-:S03]  /*0de0*/  IMAD.WIDE R10, R121, 0x4, R2 ;  /* 0x00000004790a7825 */ /* 0x000fc600078e0202 */
[----:B------:R-:W5:Y:S01]  /*0df0*/  @!P2 LDG.E.64 R68, desc[UR4][R118.64] ;  /* 0x000000047644a981 */ /* 0x000f62000c1e1b00 */
[----:B------:R-:W-:Y:S01]  /*0e00*/  IMAD.WIDE R6, R77, 0x4, R2 ;  /* 0x000000044d067825 */ /* 0x000fe200078e0202 */
[----:B------:R-:W-:-:S03]  /*0e10*/  CS2R R76, SRZ ;  /* 0x00000000004c7805 */ /* 0x000fc6000001ff00 */
[----:B------:R-:W-:-:S04]  /*0e20*/  IMAD.WIDE R4, R15, 0x8, R4 ;  /* 0x000000080f047825 */ /* 0x000fc800078e0204 */
[----:B------:R-:W-:Y:S01]  /*0e30*/  IMAD.WIDE R2, R15, 0x4, R2 ;  /* 0x000000040f027825 */ /* 0x000fe200078e0202 */
[----:B------:R-:W-:Y:S01]  /*0e40*/  CS2R R14, SRZ ;  /* 0x00000000000e7805 */ /* 0x000fe2000001ff00 */
[----:B------:R-:W5:Y:S02]  /*0e50*/  @!P2 LDG.E.64 R76, desc[UR4][R4.64] ;  /* 0x00000004044ca981 */ /* 0x000f64000c1e1b00 */
[----:B-1----:R-:W-:Y:S02]  /*0e60*/  IMAD.MOV.U32 R9, RZ, RZ, RZ ;  /* 0x000000ffff097224 */ /* 0x002fe400078e00ff */
[----:B------:R-:W-:Y:S01]  /*0e70*/  IMAD.MOV.U32 R0, RZ, RZ, RZ ;  /* 0x000000ffff007224 */ /* 0x000fe200078e00ff */
[----:B------:R-:W5:Y:S04]  /*0e80*/  @!P2 LDG.E R15, desc[UR4][R12.64] ;  /* 0x000000040c0fa981 */ /* 0x000f68000c1e1900 */
[----:B------:R-:W5:Y:S04]  /*0e90*/  @!P2 LDG.E R14, desc[UR4][R10.64] ;  /* 0x000000040a0ea981 */ /* 0x000f68000c1e1900 */
[----:B------:R-:W5:Y:S04]  /*0ea0*/  @!P2 LDG.E R9, desc[UR4][R6.64] ;  /* 0x000000040609a981 */ /* 0x000f68000c1e1900 */
[----:B------:R-:W5:Y:S01]  /*0eb0*/  @!P2 LDG.E R0, desc[UR4][R2.64] ;  /* 0x000000040200a981 */ /* 0x000f62000c1e1900 */
[----:B------:R-:W-:-:S06]  /*0ec0*/  CS2R R72, SRZ ;  /* 0x0000000000487805 */ /* 0x000fcc000001ff00 */
[----:B------:R4:W5:Y:S02]  /*0ed0*/  @!P2 LDG.E.64 R72, desc[UR4][R114.64] ;  /* 0x000000047248a981 */ /* 0x000964000c1e1b00 */
[----:B----4-:R-:W-:-:S04]  /*0ee0*/  SHF.R.U32.HI R115, RZ, 0x1d, R21 ;  /* 0x0000001dff737819 */ /* 0x010fc80000011615 */
[----:B------:R-:W-:-:S04]  /*0ef0*/  LOP3.LUT R115, R115, 0x4, RZ, 0xc0, !PT ;  /* 0x0000000473737812 */ /* 0x000fc800078ec0ff */
[----:B------:R-:W-:-:S04]  /*0f00*/  IADD3 R114, P0, R20, R115, RZ ;  /* 0x0000007314727210 */ /* 0x000fc80007f1e0ff */
[----:B------:R-:W-:Y:S01]  /*0f10*/  ISETP.LT.U32.AND P1, PT, R114, 0x4, PT ;  /* 0x000000047200780c */ /* 0x000fe20003f21070 */
[----:B------:R-:W-:Y:S01]  /*0f20*/  IMAD.X R115, RZ, RZ, R21, P0 ;  /* 0x000000ffff737224 */ /* 0x000fe200000e0615 */
[----:B------:R-:W-:-:S04]  /*0f30*/  ISETP.GT.AND P0, PT, R112, 0x3ff, PT ;  /* 0x000003ff7000780c */ /* 0x000fc80003f04270 */
[----:B------:R-:W-:-:S13]  /*0f40*/  ISETP.LT.U32.OR.EX P1, PT, R115, RZ, P0, P1 ;  /* 0x000000ff7300720c */ /* 0x000fda0000721510 */
[----:B------:R-:W-:Y:S05]  /*0f50*/  @P1 BRA `(.L_x_0) ;  /* 0x0000000000401947 */ /* 0x000fea0003800000 */
[----:B------:R-:W-:Y:S01]  /*0f60*/  MOV R2, 0x0 ;  /* 0x0000000000027802 */ /* 0x000fe20000000f00 */
[----:B------:R-:W-:Y:S01]  /*0f70*/  ULDC.64 UR6, c[0x4][0x240] ;  /* 0x0100900000067ab9 */ /* 0x000fe20000000a00 */
[----:B------:R-:W-:Y:S01]  /*0f80*/  ULDC.64 UR8, c[0x4][0x230] ;  /* 0x01008c0000087ab9 */ /* 0x000fe20000000a00 */
[----:B------:R-:W-:Y:S01]  /*0f90*/  IMAD.U32 R4, RZ, RZ, UR6 ;  /* 0x00000006ff047e24 */ /* 0x000fe2000f8e00ff */
[----:B------:R-:W-:Y:S01]  /*0fa0*/  MOV R5, UR7 ;  /* 0x0000000700057c02 */ /* 0x000fe20008000f00 */
[----:B------:R-:W-:Y:S01]  /*0fb0*/  ULDC.64 UR6, c[0x4][0x238] ;  /* 0x01008e0000067ab9 */ /* 0x000fe20000000a00 */
[----:B------:R-:W0:Y:S01]  /*0fc0*/  LDC.64 R2, c[0x4][R2] ;  /* 0x0100000002027b82 */ /* 0x000e220000000a00 */
[----:B------:R-:W-:Y:S01]  /*0fd0*/  HFMA2.MMA R8, -RZ, RZ, 0, 6.377696990966796875e-06 ;  /* 0x0000006bff087435 */ /* 0x000fe200000001ff */
[----:B------:R-:W-:-:S10]  /*0fe0*/  IMAD.U32 R6, RZ, RZ, UR6 ;  /* 0x00000006ff067e24 */ /* 0x000fd4000f8e00ff */
[----:B------:R-:W-:Y:S01]  /*0ff0*/  LEPC R20, `(.L_x_0) ;  /* 0x000000006014794e */ /* 0x000fe20000000000 */
[----:B------:R-:W-:Y:S02]  /*1000*/  IMAD.U32 R7, RZ, RZ, UR7 ;  /* 0x00000007ff077e24 */ /* 0x000fe4000f8e00ff */
[----:B------:R-:W-:Y:S02]  /*1010*/  IMAD.U32 R10, RZ, RZ, UR8 ;  /* 0x00000008ff0a7e24 */ /* 0x000fe4000f8e00ff */
[----:B------:R-:W-:Y:S02]  /*1020*/  IMAD.U32 R11, RZ, RZ, UR9 ;  /* 0x00000009ff0b7e24 */ /* 0x000fe4000f8e00ff */
[----:B------:R-:W-:Y:S02]  /*1030*/  IMAD.MOV.U32 R12, RZ, RZ, 0x1 ;  /* 0x00000001ff0c7424 */ /* 0x000fe400078e00ff */
[----:B------:R-:W-:-:S07]  /*1040*/  IMAD.MOV.U32 R13, RZ, RZ, RZ ;  /* 0x000000ffff0d7224 */ /* 0x000fce00078e00ff */
[----:B0----5:R-:W-:Y:S05]  /*1050*/  CALL.ABS.NOINC R2 ;  /* 0x0000000002007343 */ /* 0x021fea0003c00000 */
.L_x_0:
[----:B-----5:R-:W-:Y:S01]  /*1060*/  SHF.R.U32.HI R3, RZ, 0x1d, R83 ;  /* 0x0000001dff037819 */ /* 0x020fe20000011653 */
[----:B------:R-:W-:Y:S05]  /*1070*/  WARPSYNC.ALL ;  /* 0x0000000000007948 */ /* 0x000fea0003800000 */
[----:B------:R-:W-:Y:S01]  /*1080*/  BAR.SYNC.DEFER_BLOCKING 0x0 ;  /* 0x0000000000007b1d */ /* 0x000fe20000010000 */
[----:B------:R-:W-:-:S04]  /*1090*/  LOP3.LUT R3, R3, 0x4, RZ, 0xc0, !PT ;  /* 0x0000000403037812 */ /* 0x000fc800078ec0ff */
[----:B------:R-:W-:-:S05]  /*10a0*/  IADD3 R116, P1, R82, R3, RZ ;  /* 0x0000000352747210 */ /* 0x000fca0007f3e0ff */
[----:B------:R-:W-:Y:S01]  /*10b0*/  IMAD.X R117, RZ, RZ, R83, P1 ;  /* 0x000000ffff757224 */ /* 0x000fe200008e0653 */
[----:B------:R-:W-:-:S04]  /*10c0*/  ISETP.LT.U32.AND P1, PT, R116, 0x4, PT ;  /* 0x000000047400780c */ /* 0x000fc80003f21070 */
        /* <DEDUP_REMOVED lines=9> */
[----:B------:R-:W-:Y:S01]  /*1160*/  HFMA2.MMA R8, -RZ, RZ, 0, 6.616115570068359375e-06 ;  /* 0x0000006fff087435 */ /* 0x000fe200000001ff */
[----:B------:R-:W-:-:S10]  /*1170*/  IMAD.U32 R6, RZ, RZ, UR6 ;  /* 0x00000006ff067e24 */ /* 0x000fd4000f8e00ff */
[----:B------:R-:W-:Y:S01]  /*1180*/  LEPC R20, `(.L_x_1) ;  /* 0x000000006014794e */ /* 0x000fe20000000000 */
[----:B------:R-:W-:Y:S02]  /*1190*/  IMAD.U32 R7, RZ, RZ, UR7 ;  /* 0x00000007ff077e24 */ /* 0x000fe4000f8e00ff */
[----:B------:R-:W-:Y:S02]  /*11a0*/  IMAD.U32 R10, RZ, RZ, UR8 ;  /* 0x00000008ff0a7e24 */ /* 0x000fe4000f8e00ff */
[----:B------:R-:W-:Y:S02]  /*11b0*/  IMAD.U32 R11, RZ, RZ, UR9 ;  /* 0x00000009ff0b7e24 */ /* 0x000fe4000f8e00ff */
[----:B------:R-:W-:Y:S02]  /*11c0*/  IMAD.MOV.U32 R12, RZ, RZ, 0x1 ;  /* 0x00000001ff0c7424 */ /* 0x000fe400078e00ff */
[----:B------:R-:W-:-:S07]  /*11d0*/  IMAD.MOV.U32 R13, RZ, RZ, RZ ;  /* 0x000000ffff0d7224 */ /* 0x000fce00078e00ff */
[----:B0-----:R-:W-:Y:S05]  /*11e0*/  CALL.ABS.NOINC R2 ;  /* 0x0000000002007343 */ /* 0x001fea0003c00000 */
.L_x_1:
[----:B------:R-:W0:Y:S01]  /*11f0*/  LDC.64 R82, c[0x0][0x228] ;  /* 0x00008a00ff527b82 */ /* 0x000e220000000a00 */
[----:B------:R-:W-:Y:S07]  /*1200*/  WARPSYNC.ALL ;  /* 0x0000000000007948 */ /* 0x000fee0003800000 */
[----:B------:R-:W-:Y:S01]  /*1210*/  BAR.SYNC.DEFER_BLOCKING 0x0 ;  /* 0x0000000000007b1d */ /* 0x000fe20000010000 */
[----:B0-----:R-:W-:-:S04]  /*1220*/  LEA R3, P1, R116, R82, 0x2 ;  /* 0x0000005274037211 */ /* 0x001fc800078210ff */
[----:B------:R-:W-:Y:S02]  /*1230*/  LEA.HI.X R4, R116, R83, R117, 0x2, P1 ;  /* 0x0000005374047211 */ /* 0x000fe400008f1475 */
[----:B------:R-:W-:-:S04]  /*1240*/  LEA R2, P1, R114, R3, 0x4 ;  /* 0x0000000372027211 */ /* 0x000fc800078220ff */
[----:B------:R-:W-:Y:S01]  /*1250*/  LEA.HI.X R3, R114, R4, R115, 0x4, P1 ;  /* 0x0000000472037211 */ /* 0x000fe200008f2473 */
[----:B------:R-:W-:Y:S02]  /*1260*/  IMAD.MOV.U32 R114, RZ, RZ, RZ ;  /* 0x000000ffff727224 */ /* 0x000fe400078e00ff */
[----:B------:R-:W-:-:S05]  /*1270*/  IMAD.WIDE R2, R113, 0x4, R2 ;  /* 0x0000000471027825 */ /* 0x000fca00078e0202 */
[----:B------:R0:W5:Y:S01]  /*1280*/  @!P2 LDG.E.EL R114, desc[UR4][R2.64] ;  /* 0x000000040272a981 */ /* 0x000162000c2e1900 */
[----:B------:R-:W-:-:S04]  /*1290*/  SHF.R.U32.HI R115, RZ, 0x1d, R85 ;  /* 0x0000001dff737819 */ /* 0x000fc80000011655 */
[----:B------:R-:W-:-:S04]  /*12a0*/  LOP3.LUT R115, R115, 0x4, RZ, 0xc0, !PT ;  /* 0x0000000473737812 */ /* 0x000fc800078ec0ff */
[----:B------:R-:W-:-:S05]  /*12b0*/  IADD3 R115, P1, R84, R115, RZ ;  /* 0x0000007354737210 */ /* 0x000fca0007f3e0ff */
[----:B------:R-:W-:Y:S01]  /*12c0*/  IMAD.X R116, RZ, RZ, R85, P1 ;  /* 0x000000ffff747224 */ /* 0x000fe200008e0655 */
[----:B------:R-:W-:-:S04]  /*12d0*/  ISETP.LT.U32.AND P1, PT, R115, 0x4, PT ;  /* 0x000000047300780c */ /* 0x000fc80003f21070 */
[----:B------:R-:W-:-:S13]  /*12e0*/  ISETP.LT.U32.OR.EX P1, PT, R116, RZ, P0, P1 ;  /* 0x000000ff7400720c */ /* 0x000fda0000721510 */
[----:B0-----:R-:W-:Y:S05]  /*12f0*/  @P1 BRA `(.L_x_2) ;  /* 0x0000000000401947 */ /* 0x001fea0003800000 */
[----:B------:R-:W-:Y:S01]  /*1300*/  MOV R2, 0x0 ;  /* 0x0000000000027802 */ /* 0x000fe20000000f00 */
[----:B------:R-:W-:Y:S01]  /*1310*/  ULDC.64 UR6, c[0x4][0x210] ;  /* 0x0100840000067ab9 */ /* 0x000fe20000000a00 */
[----:B------:R-:W-:Y:S01]  /*1320*/  ULDC.64 UR8, c[0x4][0x200] ;  /* 0x0100800000087ab9 */ /* 0x000fe20000000a00 */
[----:B------:R-:W-:Y:S01]  /*1330*/  MOV R4, UR6 ;  /* 0x0000000600047c02 */ /* 0x000fe20008000f00 */
[----:B------:R-:W-:Y:S01]  /*1340*/  IMAD.U32 R5, RZ, RZ, UR7 ;  /* 0x00000007ff057e24 */ /* 0x000fe2000f8e00ff */
[----:B------:R-:W-:Y:S01]  /*1350*/  ULDC.64 UR6, c[0x4][0x208] ;  /* 0x0100820000067ab9 */ /* 0x000fe20000000a00 */
[----:B------:R-:W0:Y:S01]  /*1360*/  LDC.64 R2, c[0x4][R2] ;  /* 0x0100000002027b82 */ /* 0x000e220000000a00 */
[----:B------:R-:W-:Y:S01]  /*1370*/  IMAD.U32 R6, RZ, RZ, UR6 ;  /* 0x00000006ff067e24 */ /* 0x000fe2000f8e00ff */
[----:B------:R-:W-:Y:S01]  /*1380*/  MOV R11, UR9 ;  /* 0x00000009000b7c02 */ /* 0x000fe20008000f00 */
[----:B------:R-:W-:-:S07]  /*1390*/  IMAD.U32 R7, RZ, RZ, UR7 ;  /* 0x00000007ff077e24 */ /* 0x000fce000f8e00ff */
[----:B------:R-:W-:Y:S01]  /*13a0*/  LEPC R20, `(.L_x_2) ;  /* 0x000000005014794e */ /* 0x000fe20000000000 */
[----:B------:R-:W-:Y:S02]  /*13b0*/  IMAD.U32 R10, RZ, RZ, UR8 ;  /* 0x00000008ff0a7e24 */ /* 0x000fe4000f8e00ff */
[----:B------:R-:W-:Y:S02]  /*13c0*/  IMAD.MOV.U32 R8, RZ, RZ, 0x7a ;  /* 0x0000007aff087424 */ /* 0x000fe400078e00ff */
[----:B------:R-:W-:Y:S02]  /*13d0*/  IMAD.MOV.U32 R12, RZ, RZ, 0x1 ;  /* 0x00000001ff0c7424 */ /* 0x000fe400078e00ff */
[----:B------:R-:W-:-:S07]  /*13e0*/  IMAD.MOV.U32 R13, RZ, RZ, RZ ;  /* 0x000000ffff0d7224 */ /* 0x000fce00078e00ff */
[----:B0----5:R-:W-:Y:S05]  /*13f0*/  CALL.ABS.NOINC R2 ;  /* 0x0000000002007343 */ /* 0x021fea0003c00000 */
.L_x_2:
[----:B------:R-:W-:Y:S01]  /*1400*/  SHF.R.U32.HI R3, RZ, 0x1d, R81 ;  /* 0x0000001dff037819 */ /* 0x000fe20000011651 */
        /* <DEDUP_REMOVED lines=24> */
.L_x_3:
[----:B------:R-:W-:Y:S05]  /*1590*/  WARPSYNC.ALL ;  /* 0x0000000000007948 */ /* 0x000fea0003800000 */
[----:B------:R-:W-:Y:S01]  /*15a0*/  BAR.SYNC.DEFER_BLOCKING 0x0 ;  /* 0x0000000000007b1d */ /* 0x000fe20000010000 */
[C---:B------:R-:W-:Y:S02]  /*15b0*/  LEA R2, P1, R84.reuse, R82, 0x2 ;  /* 0x0000005254027211 */ /* 0x040fe400078210ff */
[----:B------:R-:W-:Y:S02]  /*15c0*/  SHF.R.S32.HI R80, RZ, 0x1f, R113 ;  /* 0x0000001fff507819 */ /* 0x000fe40000011471 */
[----:B------:R-:W-:Y:S01]  /*15d0*/  LEA.HI.X R4, R84, R83, R81, 0x2, P1 ;  /* 0x0000005354047211 */ /* 0x000fe200008f1451 */
[----:B------:R-:W-:Y:S01]  /*15e0*/  IMAD.SHL.U32 R84, R113, 0x4, RZ ;  /* 0x0000000471547824 */ /* 0x000fe200078e00ff */
[----:B------:R-:W-:Y:S01]  /*15f0*/  LEA R3, P1, R115, R2, 0x4 ;  /* 0x0000000273037211 */ /* 0x000fe200078220ff */
[----:B------:R-:W-:Y:S01]  /*1600*/  IMAD.MOV.U32 R81, RZ, RZ, RZ ;  /* 0x000000ffff517224 */ /* 0x000fe200078e00ff */
[----:B------:R-:W-:-:S02]  /*1610*/  SHF.L.U64.HI R80, R113, 0x2, R80 ;  /* 0x0000000271507819 */ /* 0x000fc40000010250 */
[----:B------:R-:W-:Y:S02]  /*1620*/  LEA.HI.X R115, R115, R4, R116, 0x4, P1 ;  /* 0x0000000473737211 */ /* 0x000fe400008f2474 */
[----:B------:R-:W-:-:S04]  /*1630*/  IADD3 R2, P1, R84, R3, RZ ;  /* 0x0000000354027210 */ /* 0x000fc80007f3e0ff */
[----:B------:R-:W-:-:S05]  /*1640*/  IADD3.X R3, R80, R115, RZ, P1, !PT ;  /* 0x0000007350037210 */ /* 0x000fca0000ffe4ff */
        /* <DEDUP_REMOVED lines=11> */
[----:B------:R-:W-:Y:S01]  /*1700*/  IMAD.U32 R4, RZ, RZ, UR6 ;  /* 0x00000006ff047e24 */ /* 0x000fe2000f8e00ff */
[----:B------:R-:W-:Y:S01]  /*1710*/  HFMA2.MMA R12, -RZ, RZ, 0, 5.9604644775390625e-08 ;  /* 0x00000001ff0c7435 */ /* 0x000fe200000001ff */
[----:B------:R-:W-:Y:S01]  /*1720*/  IMAD.U32 R5, RZ, RZ, UR7 ;  /* 0x00000007ff057e24 */ /* 0x000fe2000f8e00ff */
[----:B------:R-:W0:Y:S01]  /*1730*/  LDC.64 R2, c[0x4][R2] ;  /* 0x0100000002027b82 */ /* 0x000e220000000a00 */
[----:B------:R-:W-:Y:S01]  /*1740*/  ULDC.64 UR6, c[0x4][0x1d8] ;  /* 0x0100760000067ab9 */ /* 0x000fe20000000a00 */
[----:B------:R-:W-:Y:S01]  /*1750*/  IMAD.U32 R10, RZ, RZ, UR8 ;  /* 0x00000008ff0a7e24 */ /* 0x000fe2000f8e00ff */
[----:B------:R-:W-:Y:S01]  /*1760*/  MOV R6, UR6 ;  /* 0x0000000600067c02 */ /* 0x000fe20008000f00 */
[----:B------:R-:W-:-:S07]  /*1770*/  IMAD.U32 R7, RZ, RZ, UR7 ;  /* 0x00000007ff077e24 */ /* 0x000fce000f8e00ff */
[----:B------:R-:W-:Y:S01]  /*1780*/  LEPC R20, `(.L_x_4) ;  /* 0x000000004014794e */ /* 0x000fe20000000000 */
[----:B------:R-:W-:Y:S02]  /*1790*/  IMAD.U32 R11, RZ, RZ, UR9 ;  /* 0x00000009ff0b7e24 */ /* 0x000fe4000f8e00ff */
[----:B------:R-:W-:Y:S02]  /*17a0*/  IMAD.MOV.U32 R8, RZ, RZ, 0x8a ;  /* 0x0000008aff087424 */ /* 0x000fe400078e00ff */
[----:B------:R-:W-:-:S07]  /*17b0*/  IMAD.MOV.U32 R13, RZ, RZ, RZ ;  /* 0x000000ffff0d7224 */ /* 0x000fce00078e00ff */
[----:B0----5:R-:W-:Y:S05]  /*17c0*/  CALL.ABS.NOINC R2 ;  /* 0x0000000002007343 */ /* 0x021fea0003c00000 */
.L_x_4:
        /* <DEDUP_REMOVED lines=25> */
.L_x_5:
[----:B------:R-:W-:Y:S05]  /*1960*/  WARPSYNC.ALL ;  /* 0x0000000000007948 */ /* 0x000fea0003800000 */
[----:B------:R-:W-:Y:S01]  /*1970*/  BAR.SYNC.DEFER_BLOCKING 0x0 ;  /* 0x0000000000007b1d */ /* 0x000fe20000010000 */
[----:B------:R-:W-:-:S04]  /*1980*/  LEA R3, P1, R44, R82, 0x2 ;  /* 0x000000522c037211 */ /* 0x000fc800078210ff */
[----:B------:R-:W-:Y:S01]  /*1990*/  LEA.HI.X R5, R44, R83, R45, 0x2, P1 ;  /* 0x000000532c057211 */ /* 0x000fe200008f142d */
[----:B------:R-:W-:Y:S01]  /*19a0*/  IMAD.MOV.U32 R44, RZ, RZ, RZ ;  /* 0x000000ffff2c7224 */ /* 0x000fe200078e00ff */
[----:B------:R-:W-:-:S04]  /*19b0*/  LEA R3, P1, R78, R3, 0x4 ;  /* 0x000000034e037211 */ /* 0x000fc800078220ff */
[----:B------:R-:W-:Y:S02]  /*19c0*/  LEA.HI.X R5, R78, R5, R79, 0x4, P1 ;  /* 0x000000054e057211 */ /* 0x000fe400008f244f */
[----:B------:R-:W-:-:S05]  /*19d0*/  IADD3 R2, P1, R3, R84, RZ ;  /* 0x0000005403027210 */ /* 0x000fca0007f3e0ff */
[----:B------:R-:W-:-:S05]  /*19e0*/  IMAD.X R3, R5, 0x1, R80, P1 ;  /* 0x0000000105037824 */ /* 0x000fca00008e0650 */
        /* <DEDUP_REMOVED lines=24> */
.L_x_6:
        /* <DEDUP_REMOVED lines=25> */
.L_x_7:
[----:B------:R-:W-:Y:S05]  /*1d00*/  WARPSYNC.ALL ;  /* 0x0000000000007948 */ /* 0x000fea0003800000 */
[----:B------:R-:W-:Y:S01]  /*1d10*/  BAR.SYNC.DEFER_BLOCKING 0x0 ;  /* 0x0000000000007b1d */ /* 0x000fe20000010000 */
[----:B------:R-:W-:-:S04]  /*1d20*/  LEA R3, P1, R45, R82, 0x2 ;  /* 0x000000522d037211 */ /* 0x000fc800078210ff */
[----:B------:R-:W-:Y:S02]  /*1d30*/  LEA.HI.X R5, R45, R83, R46, 0x2, P1 ;  /* 0x000000532d057211 */ /* 0x000fe400008f142e */
[----:B------:R-:W-:-:S04]  /*1d40*/  LEA R3, P1, R40, R3, 0x4 ;  /* 0x0000000328037211 */ /* 0x000fc800078220ff */
[----:B------:R-:W-:Y:S01]  /*1d50*/  LEA.HI.X R5, R40, R5, R41, 0x4, P1 ;  /* 0x0000000528057211 */ /* 0x000fe200008f2429 */
[----:B------:R-:W-:Y:S01]  /*1d60*/  HFMA2.MMA R41, -RZ, RZ, 0, 0 ;  /* 0x00000000ff297435 */ /* 0x000fe200000001ff */
        /* <DEDUP_REMOVED lines=14> */
[----:B------:R-:W-:Y:S01]  /*1e50*/  MOV R13, RZ ;  /* 0x000000ff000d7202 */ /* 0x000fe20000000f00 */
        /* <DEDUP_REMOVED lines=9> */
[----:B------:R-:W-:-:S07]  /*1ef0*/  IMAD.MOV.U32 R12, RZ, RZ, 0x1 ;  /* 0x00000001ff0c7424 */ /* 0x000fce00078e00ff */
[----:B0----5:R-:W-:Y:S05]  /*1f00*/  CALL.ABS.NOINC R2 ;  /* 0x0000000002007343 */ /* 0x021fea0003c00000 */
.L_x_8:
        /* <DEDUP_REMOVED lines=13> */
[----:B------:R-:W-:Y:S01]  /*1fe0*/  HFMA2.MMA R8, -RZ, RZ, 0, 1.037120819091796875e-05 ;  /* 0x000000aeff087435 */ /* 0x000fe200000001ff */
        /* <DEDUP_REMOVED lines=11> */
.L_x_9:
[----:B------:R-:W-:Y:S05]  /*20a0*/  WARPSYNC.ALL ;  /* 0x0000000000007948 */ /* 0x000fea0003800000 */
[----:B------:R-:W-:Y:S01]  /*20b0*/  BAR.SYNC.DEFER_BLOCKING 0x0 ;  /* 0x0000000000007b1d */ /* 0x000fe20000010000 */
[----:B------:R-:W-:-:S04]  /*20c0*/  LEA R3, P1, R43, R82, 0x2 ;  /* 0x000000522b037211 */ /* 0x000fc800078210ff */
[----:B------:R-:W-:Y:S02]  /*20d0*/  LEA.HI.X R5, R43, R83, R50, 0x2, P1 ;  /* 0x000000532b057211 */ /* 0x000fe400008f1432 */
[----:B------:R-:W-:-:S04]  /*20e0*/  LEA R3, P1, R40, R3, 0x4 ;  /* 0x0000000328037211 */ /* 0x000fc800078220ff */
[----:B------:R-:W-:Y:S02]  /*20f0*/  LEA.HI.X R5, R40, R5, R42, 0x4, P1 ;  /* 0x0000000528057211 */ /* 0x000fe400008f242a */
[----:B------:R-:W-:Y:S02]  /*2100*/  IADD3 R2, P1, R3, R84, RZ ;  /* 0x0000005403027210 */ /* 0x000fe40007f3e0ff */
[----:B------:R-:W-:-:S03]  /*2110*/  MOV R40, RZ ;  /* 0x000000ff00287202 */ /* 0x000fc60000000f00 */
        /* <DEDUP_REMOVED lines=13> */
[----:B------:R-:W-:Y:S01]  /*21f0*/  HFMA2.MMA R8, -RZ, RZ, 0, 1.1026859283447265625e-05 ;  /* 0x000000b9ff087435 */ /* 0x000fe200000001ff */
        /* <DEDUP_REMOVED lines=11> */
.L_x_10:
        /* <DEDUP_REMOVED lines=16> */
[----:B------:R-:W-:Y:S01]  /*23b0*/  HFMA2.MMA R13, -RZ, RZ, 0, 0 ;  /* 0x00000000ff0d7435 */ /* 0x000fe200000001ff */
[----:B------:R-:W-:Y:S01]  /*23c0*/  IMAD.U32 R6, RZ, RZ, UR6 ;  /* 0x00000006ff067e24 */ /* 0x000fe2000f8e00ff */
[----:B------:R-:W-:Y:S01]  /*23d0*/  MOV R10, UR8 ;  /* 0x00000008000a7c02 */ /* 0x000fe20008000f00 */
[----:B------:R-:W-:-:S08]  /*23e0*/  IMAD.U32 R7, RZ, RZ, UR7 ;  /* 0x00000007ff077e24 */ /* 0x000fd0000f8e00ff */
[----:B------:R-:W-:Y:S01]  /*23f0*/  LEPC R20, `(.L_x_11) ;  /* 0x000000004014794e */ /* 0x000fe20000000000 */
[----:B------:R-:W-:Y:S02]  /*2400*/  IMAD.U32 R11, RZ, RZ, UR9 ;  /* 0x00000009ff0b7e24 */ /* 0x000fe4000f8e00ff */
[----:B------:R-:W-:Y:S02]  /*2410*/  IMAD.MOV.U32 R8, RZ, RZ, 0xbd ;  /* 0x000000bdff087424 */ /* 0x000fe400078e00ff */
[----:B------:R-:W-:-:S07]  /*2420*/  IMAD.MOV.U32 R12, RZ, RZ, 0x1 ;  /* 0x00000001ff0c7424 */ /* 0x000fce00078e00ff */
[----:B0----5:R-:W-:Y:S05]  /*2430*/  CALL.ABS.NOINC R2 ;  /* 0x0000000002007343 */ /* 0x021fea0003c00000 */
.L_x_11:
        /* <DEDUP_REMOVED lines=33> */
.L_x_12:
        /* <DEDUP_REMOVED lines=13> */
[----:B------:R-:W-:Y:S01]  /*2720*/  HFMA2.MMA R8, -RZ, RZ, 0, 1.2218952178955078125e-05 ;  /* 0x000000cdff087435 */ /* 0x000fe200000001ff */
        /* <DEDUP_REMOVED lines=11> */
.L_x_13:
        /* <DEDUP_REMOVED lines=21> */
[----:B------:R-:W-:Y:S01]  /*2930*/  HFMA2.MMA R8, -RZ, RZ, 0, 1.2934207916259765625e-05 ;  /* 0x000000d9ff087435 */ /* 0x000fe200000001ff */
        /* <DEDUP_REMOVED lines=11> */
.L_x_14:
        /* <DEDUP_REMOVED lines=25> */
.L_x_15:
        /* <DEDUP_REMOVED lines=33> */
.L_x_16:
        /* <DEDUP_REMOVED lines=13> */
[----:B------:R-:W-:Y:S01]  /*2e60*/  HFMA2.MMA R8, -RZ, RZ, 0, 1.4126300811767578125e-05 ;  /* 0x000000edff087435 */ /* 0x000fe200000001ff */
        /* <DEDUP_REMOVED lines=11> */
.L_x_17:
        /* <DEDUP_REMOVED lines=21> */
[----:B------:R-:W-:Y:S01]  /*3070*/  HFMA2.MMA R8, -RZ, RZ, 0, 1.4781951904296875e-05 ;  /* 0x000000f8ff087435 */ /* 0x000fe200000001ff */
        /* <DEDUP_REMOVED lines=11> */
.L_x_18:
        /* <DEDUP_REMOVED lines=25> */
.L_x_19:
        /* <DEDUP_REMOVED lines=33> */
.L_x_20:
        /* <DEDUP_REMOVED lines=13> */
[----:B------:R-:W-:Y:S01]  /*35a0*/  HFMA2.MMA R8, -RZ, RZ, 0, 1.59740447998046875e-05 ;  /* 0x0000010cff087435 */ /* 0x000fe200000001ff */
        /* <DEDUP_REMOVED lines=11> */
.L_x_21:
        /* <DEDUP_REMOVED lines=21> */
[----:B------:R-:W-:Y:S01]  /*37b0*/  HFMA2.MMA R8, -RZ, RZ, 0, 1.6689300537109375e-05 ;  /* 0x00000118ff087435 */ /* 0x000fe200000001ff */
        /* <DEDUP_REMOVED lines=11> */
.L_x_22:
        /* <DEDUP_REMOVED lines=25> */
.L_x_23:
[----:B------:R-:W-:Y:S05]  /*3a00*/  WARPSYNC.ALL ;  /* 0x0000000000007948 */ /* 0x000fea0003800000 */
[----:B------:R-:W-:Y:S01]  /*3a10*/  BAR.SYNC.DEFER_BLOCKING 0x0 ;  /* 0x0000000000007b1d */ /* 0x000fe20000010000 */
[----:B------:R-:W-:Y:S01]  /*3a20*/  LEA R85, P0, R49, R82, 0x2 ;  /* 0x0000005231557211 */ /* 0x000fe200078010ff */
[----:B------:R-:W-:-:S03]  /*3a30*/  IMAD.MOV.U32 R11, RZ, RZ, RZ ;  /* 0x000000ffff0b7224 */ /* 0x000fc600078e00ff */
[----:B------:R-:W-:Y:S01]  /*3a40*/  LEA.HI.X R3, R49, R83, R76, 0x2, P0 ;  /* 0x0000005331037211 */ /* 0x000fe200000f144c */
[----:B-----5:R-:W-:Y:S01]  /*3a50*/  FFMA R81, R81, R107, R102 ;  /* 0x0000006b51517223 */ /* 0x020fe20000000066 */
[----:B------:R-:W-:Y:S01]  /*3a60*/  LEA R85, P0, R50, R85, 0x4 ;  /* 0x0000005532557211 */ /* 0x000fe200078020ff */
[----:B------:R-:W-:Y:S01]  /*3a70*/  FFMA R106, R114, R106, R103 ;  /* 0x0000006a726a7223 */ /* 0x000fe20000000067 */
[----:B------:R-:W-:Y:S01]  /*3a80*/  FFMA R43, R43, R91, R86 ;  /* 0x0000005b2b2b7223 */ /* 0x000fe20000000056 */
[----:B------:R-:W-:Y:S01]  /*3a90*/  FFMA R40, R40, R90, R87 ;  /* 0x0000005a28287223 */ /* 0x000fe20000000057 */
[----:B------:R-:W-:Y:S01]  /*3aa0*/  LEA.HI.X R3, R50, R3, R74, 0x4, P0 ;  /* 0x0000000332037211 */ /* 0x000fe200000f244a */
[----:B------:R-:W0:Y:S01]  /*3ab0*/  LDC.64 R4, c[0x0][0x2b8] ;  /* 0x0000ae00ff047b82 */ /* 0x000e220000000a00 */
[----:B------:R-:W-:-:S05]  /*3ac0*/  IADD3 R84, P0, R85, R84, RZ ;  /* 0x0000005455547210 */ /* 0x000fca0007f1e0ff */
[----:B------:R-:W-:Y:S02]  /*3ad0*/  IMAD.X R85, R3, 0x1, R80, P0 ;  /* 0x0000000103557824 */ /* 0x000fe400000e0650 */
[----:B------:R-:W1:Y:S03]  /*3ae0*/  LDC.64 R2, c[0x0][0x2b0] ;  /* 0x0000ac00ff027b82 */ /* 0x000e660000000a00 */
[----:B------:R-:W2:Y:S01]  /*3af0*/  @!P2 LDG.E.EL R11, desc[UR4][R84.64+0xc0] ;  /* 0x0000c004540ba981 */ /* 0x000ea2000c2e1900 */
[----:B------:R-:W-:Y:S01]  /*3b00*/  FFMA R44, R44, R104, R101 ;  /* 0x000000682c2c7223 */ /* 0x000fe20000000065 */
[----:B------:R-:W-:Y:S01]  /*3b10*/  FADD R106, R106, R99 ;  /* 0x000000636a6a7221 */ /* 0x000fe20000000000 */
[----:B------:R-:W-:Y:S01]  /*3b20*/  FADD R81, R81, R98 ;  /* 0x0000006251517221 */ /* 0x000fe20000000000 */
[----:B------:R-:W-:Y:S01]  /*3b30*/  FFMA R42, R42, R88, R39 ;  /* 0x000000582a2a7223 */ /* 0x000fe20000000027 */
[----:B------:R-:W-:Y:S01]  /*3b40*/  FADD R40, R40, R37 ;  /* 0x0000002528287221 */ /* 0x000fe20000000000 */
[----:B------:R-:W-:Y:S01]  /*3b50*/  FADD R43, R43, R36 ;  /* 0x000000242b2b7221 */ /* 0x000fe20000000000 */
[----:B------:R-:W-:Y:S01]  /*3b60*/  FFMA R26, R48, R26, R23 ;  /* 0x0000001a301a7223 */ /* 0x000fe20000000017 */
[----:B------:R-:W-:Y:S01]  /*3b70*/  FFMA R41, R41, R105, R100 ;  /* 0x0000006929297223 */ /* 0x000fe20000000064 */
[----:B------:R-:W-:Y:S01]  /*3b80*/  FADD R44, R44, R97 ;  /* 0x000000612c2c7221 */ /* 0x000fe20000000000 */
[----:B------:R-:W-:Y:S01]  /*3b90*/  FADD R81, R81, R94 ;  /* 0x0000005e51517221 */ /* 0x000fe20000000000 */
[----:B------:R-:W-:Y:S01]  /*3ba0*/  FADD R106, R106, R95 ;  /* 0x0000005f6a6a7221 */ /* 0x000fe20000000000 */
[----:B------:R-:W-:Y:S01]  /*3bb0*/  FFMA R29, R47, R29, R24 ;  /* 0x0000001d2f1d7223 */ /* 0x000fe20000000018 */
[----:B------:R-:W-:Y:S01]  /*3bc0*/  FFMA R28, R46, R28, R25 ;  /* 0x0000001c2e1c7223 */ /* 0x000fe20000000019 */
[----:B------:R-:W-:Y:S01]  /*3bd0*/  FFMA R45, R45, R89, R38 ;  /* 0x000000592d2d7223 */ /* 0x000fe20000000026 */
[----:B------:R-:W-:Y:S01]  /*3be0*/  FADD R42, R42, R35 ;  /* 0x000000232a2a7221 */ /* 0x000fe20000000000 */
[----:B------:R-:W-:Y:S01]  /*3bf0*/  FADD R43, R43, R32 ;  /* 0x000000202b2b7221 */ /* 0x000fe20000000000 */
[----:B------:R-:W-:Y:S01]  /*3c00*/  FADD R40, R40, R33 ;  /* 0x0000002128287221 */ /* 0x000fe20000000000 */
[----:B------:R-:W3:Y:S01]  /*3c10*/  LDC.64 R6, c[0x0][0x2c0] ;  /* 0x0000b000ff067b82 */ /* 0x000ee20000000a00 */
[----:B------:R-:W-:Y:S01]  /*3c20*/  FADD R26, R26, R17 ;  /* 0x000000111a1a7221 */ /* 0x000fe20000000000 */
[----:B------:R-:W-:Y:S01]  /*3c30*/  FADD R41, R41, R96 ;  /* 0x0000006029297221 */ /* 0x000fe20000000000 */
[----:B------:R-:W-:Y:S01]  /*3c40*/  FADD R44, R44, R93 ;  /* 0x0000005d2c2c7221 */ /* 0x000fe20000000000 */
[----:B------:R-:W-:Y:S01]  /*3c50*/  FADD R106, -R106, R111 ;  /* 0x0000006f6a6a7221 */ /* 0x000fe20000000100 */
[----:B------:R-:W-:Y:S01]  /*3c60*/  FADD R81, -R81, R110 ;  /* 0x0000006e51517221 */ /* 0x000fe20000000100 */
[----:B------:R-:W-:Y:S01]  /*3c70*/  FADD R28, R28, R19 ;  /* 0x000000131c1c7221 */ /* 0x000fe20000000000 */
[----:B------:R-:W-:Y:S01]  /*3c80*/  FADD R29, R29, R18 ;  /* 0x000000121d1d7221 */ /* 0x000fe20000000000 */
[----:B------:R-:W-:Y:S01]  /*3c90*/  FADD R45, R45, R34 ;  /* 0x000000222d2d7221 */ /* 0x000fe20000000000 */
[----:B------:R-:W-:Y:S01]  /*3ca0*/  FADD R42, R42, R31 ;  /* 0x0000001f2a2a7221 */ /* 0x000fe20000000000 */
[----:B------:R-:W-:Y:S01]  /*3cb0*/  FADD R40, -R40, R111 ;  /* 0x0000006f28287221 */ /* 0x000fe20000000100 */
[----:B------:R-:W-:Y:S01]  /*3cc0*/  FADD R43, -R43, R110 ;  /* 0x0000006e2b2b7221 */ /* 0x000fe20000000100 */
[----:B------:R-:W-:Y:S01]  /*3cd0*/  FADD R26, R26, R9 ;  /* 0x000000091a1a7221 */ /* 0x000fe20000000000 */
[----:B------:R-:W-:Y:S01]  /*3ce0*/  FADD R41, R41, R92 ;  /* 0x0000005c29297221 */ /* 0x000fe20000000000 */
[----:B------:R-:W-:Y:S01]  /*3cf0*/  FADD R81, |R106|, |R81| ;  /* 0x400000516a517221 */ /* 0x000fe20000000200 */
[----:B------:R-:W-:Y:S01]  /*3d00*/  FADD R44, -R44, R109 ;  /* 0x0000006d2c2c7221 */ /* 0x000fe20000000100 */
[----:B------:R-:W-:Y:S01]  /*3d10*/  FADD R29, R29, R14 ;  /* 0x0000000e1d1d7221 */ /* 0x000fe20000000000 */
[----:B------:R-:W-:Y:S01]  /*3d20*/  FADD R28, R28, R15 ;  /* 0x0000000f1c1c7221 */ /* 0x000fe20000000000 */
[----:B------:R-:W-:Y:S01]  /*3d30*/  FADD R45, R45, R30 ;  /* 0x0000001e2d2d7221 */ /* 0x000fe20000000000 */
[----:B------:R-:W-:Y:S01]  /*3d40*/  FADD R40, |R40|, |R43| ;  /* 0x4000002b28287221 */ /* 0x000fe20000000200 */
[----:B------:R-:W-:Y:S01]  /*3d50*/  FADD R9, -R42, R109 ;  /* 0x0000006d2a097221 */ /* 0x000fe20000000100 */
[----:B------:R-:W-:Y:S01]  /*3d60*/  FADD R44, R81, |R44| ;  /* 0x4000002c512c7221 */ /* 0x000fe20000000000 */
[----:B------:R-:W-:Y:S01]  /*3d70*/  FADD R41, -R41, R108 ;  /* 0x0000006c29297221 */ /* 0x000fe20000000100 */
[----:B------:R-:W-:Y:S01]  /*3d80*/  FADD R28, -R28, R111 ;  /* 0x0000006f1c1c7221 */ /* 0x000fe20000000100 */
[----:B------:R-:W-:Y:S01]  /*3d90*/  FADD R29, -R29, R110 ;  /* 0x0000006e1d1d7221 */ /* 0x000fe20000000100 */
[----:B------:R-:W-:Y:S01]  /*3da0*/  FADD R9, R40, |R9| ;  /* 0x4000000928097221 */ /* 0x000fe20000000000 */
[----:B------:R-:W-:Y:S01]  /*3db0*/  FADD R8, -R45, R108 ;  /* 0x0000006c2d087221 */ /* 0x000fe20000000100 */
[----:B------:R-:W-:Y:S01]  /*3dc0*/  FADD R41, R44, |R41| ;  /* 0x400000292c297221 */ /* 0x000fe20000000000 */
[----:B-1----:R-:W-:-:S04]  /*3dd0*/  IMAD.WIDE R2, R112, 0x4, R2 ;  /* 0x0000000470027825 */ /* 0x002fc800078e0202 */
[----:B------:R-:W-:Y:S01]  /*3de0*/  FADD R109, -R26, R109 ;  /* 0x0000006d1a6d7221 */ /* 0x000fe20000000100 */
[----:B------:R-:W-:Y:S01]  /*3df0*/  FADD R28, |R28|, |R29| ;  /* 0x4000001d1c1c7221 */ /* 0x000fe20000000200 */
[----:B------:R-:W-:Y:S01]  /*3e00*/  FADD R9, R9, |R8| ;  /* 0x4000000809097221 */ /* 0x000fe20000000000 */
[----:B0-----:R-:W-:Y:S01]  /*3e10*/  IMAD.WIDE R4, R112, 0x4, R4 ;  /* 0x0000000470047825 */ /* 0x001fe200078e0204 */
[----:B------:R0:W-:Y:S03]  /*3e20*/  @!P2 STG.E desc[UR4][R2.64], R41 ;  /* 0x000000290200a986 */ /* 0x0001e6000c101904 */
[----:B------:R-:W-:Y:S01]  /*3e30*/  FADD R28, R28, |R109| ;  /* 0x4000006d1c1c7221 */ /* 0x000fe20000000000 */
[----:B---3--:R-:W-:Y:S01]  /*3e40*/  IMAD.WIDE R112, R112, 0x4, R6 ;  /* 0x0000000470707825 */ /* 0x008fe200078e0206 */
[----:B------:R0:W-:Y:S03]  /*3e50*/  @!P2 STG.E desc[UR4][R4.64], R9 ;  /* 0x000000090400a986 */ /* 0x0001e6000c101904 */
[----:B--2---:R-:W-:-:S04]  /*3e60*/  FFMA R11, R11, R27, R22 ;  /* 0x0000001b0b0b7223 */ /* 0x004fc80000000016 */
[----:B------:R-:W-:-:S04]  /*3e70*/  FADD R11, R11, R16 ;  /* 0x000000100b0b7221 */ /* 0x000fc80000000000 */
[----:B------:R-:W-:-:S04]  /*3e80*/  FADD R11, R11, R0 ;  /* 0x000000000b0b7221 */ /* 0x000fc80000000000 */
[----:B------:R-:W-:-:S04]  /*3e90*/  FADD R11, -R11, R108 ;  /* 0x0000006c0b0b7221 */ /* 0x000fc80000000100 */
[----:B------:R-:W-:Y:S01]  /*3ea0*/  FADD R11, R28, |R11| ;  /* 0x4000000b1c0b7221 */ /* 0x000fe20000000000 */
[----:B0-----:R-:W-:Y:S06]  /*3eb0*/  @P2 EXIT ;  /* 0x000000000000294d */ /* 0x001fec0003800000 */
[----:B------:R-:W-:Y:S01]  /*3ec0*/  STG.E desc[UR4][R112.64], R11 ;  /* 0x0000000b70007986 */ /* 0x000fe2000c101904 */
[----:B------:R-:W-:Y:S05]  /*3ed0*/  EXIT ;  /* 0x000000000000794d */ /* 0x000fea0003800000 */
.L_x_24:
[----:B------:R-:W-:-:S00]  /*3ee0*/  BRA `(.L_x_24) ;  /* 0xfffffffc00fc7947 */ /* 0x000fc0000383ffff */
[----:B------:R-:W-:-:S00]  /*3ef0*/  NOP ;  /* 0x0000000000007918 */ /* 0x000fc00000000000 */
        /* <DEDUP_REMOVED lines=8> */
.L_x_25:


//--------------------- .nv.global.init           --------------------------
	.section	.nv.global.init,"aw",@progbits
.nv.global.init:
	.type		assertFunc_1,@object
	.size		assertFunc_1,(assertFunc_17 - assertFunc_1)
assertFunc_1:
        /*0000*/ 	.byte	0x75, 0x6e, 0x6b, 0x6e, 0x6f, 0x77, 0x6e, 0x00
	.type		assertFunc_17,@object
	.size		assertFunc_17,(assertFunc_9 - assertFunc_17)
assertFunc_17:
        /*0008*/ 	.byte	0x75, 0x6e, 0x6b, 0x6e, 0x6f, 0x77, 0x6e, 0x00
	.type		assertFunc_9,@object
	.size		assertFunc_9,(assertFunc_21 - assertFunc_9)
assertFunc_9:
        /*0010*/ 	.byte	0x75, 0x6e, 0x6b, 0x6e, 0x6f, 0x77, 0x6e, 0x00
	.type		assertFunc_21,@object
	.size		assertFunc_21,(assertFunc_5 - assertFunc_21)
assertFunc_21:
        /*0018*/ 	.byte	0x75, 0x6e, 0x6b, 0x6e, 0x6f, 0x77, 0x6e, 0x00
	.type		assertFunc_5,@object
	.size		assertFunc_5,(assertFunc_13 - assertFunc_5)
assertFunc_5:
        /*0020*/ 	.byte	0x75, 0x6e, 0x6b, 0x6e, 0x6f, 0x77, 0x6e, 0x00
	.type		assertFunc_13,@object
	.size		assertFunc_13,(assertFunc_23 - assertFunc_13)
assertFunc_13:
        /*0028*/ 	.byte	0x75, 0x6e, 0x6b, 0x6e, 0x6f, 0x77, 0x6e, 0x00
	.type		assertFunc_23,@object
	.size		assertFunc_23,(assertFunc_7 - assertFunc_23)
assertFunc_23:
        /*0030*/ 	.byte	0x75, 0x6e, 0x6b, 0x6e, 0x6f, 0x77, 0x6e, 0x00
	.type		assertFunc_7,@object
	.size		assertFunc_7,(assertFunc_15 - assertFunc_7)
assertFunc_7:
        /*0038*/ 	.byte	0x75, 0x6e, 0x6b, 0x6e, 0x6f, 0x77, 0x6e, 0x00
	.type		assertFunc_15,@object
	.size		assertFunc_15,(assertFunc_11 - assertFunc_15)
assertFunc_15:
        /*0040*/ 	.byte	0x75, 0x6e, 0x6b, 0x6e, 0x6f, 0x77, 0x6e, 0x00
	.type		assertFunc_11,@object
	.size		assertFunc_11,(assertFunc_19 - assertFunc_11)
assertFunc_11:
        /*0048*/ 	.byte	0x75, 0x6e, 0x6b, 0x6e, 0x6f, 0x77, 0x6e, 0x00
	.type		assertFunc_19,@object
	.size		assertFunc_19,(assertFunc_3 - assertFunc_19)
assertFunc_19:
        /*0050*/ 	.byte	0x75, 0x6e, 0x6b, 0x6e, 0x6f, 0x77, 0x6e, 0x00
	.type		assertFunc_3,@object
	.size		assertFunc_3,(assertFunc_22 - assertFunc_3)
assertFunc_3:
        /*0058*/ 	.byte	0x75, 0x6e, 0x6b, 0x6e, 0x6f, 0x77, 0x6e, 0x00
	.type		assertFunc_22,@object
	.size		assertFunc_22,(assertFunc_6 - assertFunc_22)
assertFunc_22:
        /*0060*/ 	.byte	0x75, 0x6e, 0x6b, 0x6e, 0x6f, 0x77, 0x6e, 0x00
	.type		assertFunc_6,@object
	.size		assertFunc_6,(assertFunc_14 - assertFunc_6)
assertFunc_6:
        /*0068*/ 	.byte	0x75, 0x6e, 0x6b, 0x6e, 0x6f, 0x77, 0x6e, 0x00
	.type		assertFunc_14,@object
	.size		assertFunc_14,(assertFunc_10 - assertFunc_14)
assertFunc_14:
        /*0070*/ 	.byte	0x75, 0x6e, 0x6b, 0x6e, 0x6f, 0x77, 0x6e, 0x00
	.type		assertFunc_10,@object
	.size		assertFunc_10,(assertFunc_18 - assertFunc_10)
assertFunc_10:
        /*0078*/ 	.byte	0x75, 0x6e, 0x6b, 0x6e, 0x6f, 0x77, 0x6e, 0x00
	.type		assertFunc_18,@object
	.size		assertFunc_18,(assertFunc_2 - assertFunc_18)
assertFunc_18:
        /*0080*/ 	.byte	0x75, 0x6e, 0x6b, 0x6e, 0x6f, 0x77, 0x6e, 0x00
	.type		assertFunc_2,@object
	.size		assertFunc_2,(assertFunc_12 - assertFunc_2)
assertFunc_2:
        /*0088*/ 	.byte	0x75, 0x6e, 0x6b, 0x6e, 0x6f, 0x77, 0x6e, 0x00
	.type		assertFunc_12,@object
	.size		assertFunc_12,(assertFunc_20 - assertFunc_12)
assertFunc_12:
        /*0090*/ 	.byte	0x75, 0x6e, 0x6b, 0x6e, 0x6f, 0x77, 0x6e, 0x00
	.type		assertFunc_20,@object
	.size		assertFunc_20,(assertFunc_4 - assertFunc_20)
assertFunc_20:
        /*0098*/ 	.byte	0x75, 0x6e, 0x6b, 0x6e, 0x6f, 0x77, 0x6e, 0x00
	.type		assertFunc_4,@object
	.size		assertFunc_4,(assertFunc_0 - assertFunc_4)
assertFunc_4:
        /*00a0*/ 	.byte	0x75, 0x6e, 0x6b, 0x6e, 0x6f, 0x77, 0x6e, 0x00
	.type		assertFunc_0,@object
	.size		assertFunc_0,(assertFunc_16 - assertFunc_0)
assertFunc_0:
        /*00a8*/ 	.byte	0x75, 0x6e, 0x6b, 0x6e, 0x6f, 0x77, 0x6e, 0x00
	.type		assertFunc_16,@object
	.size		assertFunc_16,(assertFunc_8 - assertFunc_16)
assertFunc_16:
        /*00b0*/ 	.byte	0x75, 0x6e, 0x6b, 0x6e, 0x6f, 0x77, 0x6e, 0x00
	.type		assertFunc_8,@object
	.size		assertFunc_8,(assertMessage_0 - assertFunc_8)
assertFunc_8:
        /*00b8*/ 	.byte	0x75, 0x6e, 0x6b, 0x6e, 0x6f, 0x77, 0x6e, 0x00
	.type		assertMessage_0,@object
	.size		assertMessage_0,(assertMessage_7 - assertMessage_0)
assertMessage_0:
        /*00c0*/ 	.byte	0x69, 0x6e, 0x64, 0x65, 0x78, 0x20, 0x6f, 0x75, 0x74, 0x20, 0x6f, 0x66, 0x20, 0x62, 0x6f, 0x75
        /*00d0*/ 	.byte	0x6e, 0x64, 0x73, 0x3a, 0x20, 0x30, 0x20, 0x3c, 0x3d, 0x20, 0x74, 0x6d, 0x70, 0x35, 0x20, 0x3c
        /*00e0*/ 	.byte	0x20, 0x34, 0x00
	.type		assertMessage_7,@object
	.size		assertMessage_7,(assertMessage_3 - assertMessage_7)
assertMessage_7:
        /*00e3*/ 	.byte	0x69, 0x6e, 0x64, 0x65, 0x78, 0x20, 0x6f, 0x75, 0x74, 0x20, 0x6f, 0x66, 0x20, 0x62, 0x6f, 0x75
        /*00f3*/ 	.byte	0x6e, 0x64, 0x73, 0x3a, 0x20, 0x30, 0x20, 0x3c, 0x3d, 0x20, 0x74, 0x6d, 0x70, 0x37, 0x38, 0x20
        /*0103*/ 	.byte	0x3c, 0x20, 0x34, 0x00
	.type		assertMessage_3,@object
	.size		assertMessage_3,(assertMessage_5 - assertMessage_3)
assertMessage_3:
        /*0107*/ 	.byte	0x69, 0x6e, 0x64, 0x65, 0x78, 0x20, 0x6f, 0x75, 0x74, 0x20, 0x6f, 0x66, 0x20, 0x62, 0x6f, 0x75
        /*0117*/ 	.byte	0x6e, 0x64, 0x73, 0x3a, 0x20, 0x30, 0x20, 0x3c, 0x3d, 0x20, 0x74, 0x6d, 0x70, 0x33, 0x32, 0x20
        /*0127*/ 	.byte	0x3c, 0x20, 0x34, 0x00
	.type		assertMessage_5,@object
	.size		assertMessage_5,(assertMessage_1 - assertMessage_5)
assertMessage_5:
        /*012b*/ 	.byte	0x69, 0x6e, 0x64, 0x65, 0x78, 0x20, 0x6f, 0x75, 0x74, 0x20, 0x6f, 0x66, 0x20, 0x62, 0x6f, 0x75
        /*013b*/ 	.byte	0x6e, 0x64, 0x73, 0x3a, 0x20, 0x30, 0x20, 0x3c, 0x3d, 0x20, 0x74, 0x6d, 0x70, 0x35, 0x35, 0x20
        /*014b*/ 	.byte	0x3c, 0x20, 0x34, 0x00
	.type		assertMessage_1,@object
	.size		assertMessage_1,(assertMessage_4 - assertMessage_1)
assertMessage_1:
        /*014f*/ 	.byte	0x69, 0x6e, 0x64, 0x65, 0x78, 0x20, 0x6f, 0x75, 0x74, 0x20, 0x6f, 0x66, 0x20, 0x62, 0x6f, 0x75
        /*015f*/ 	.byte	0x6e, 0x64, 0x73, 0x3a, 0x20, 0x30, 0x20, 0x3c, 0x3d, 0x20, 0x74, 0x6d, 0x70, 0x31, 0x30, 0x20
        /*016f*/ 	.byte	0x3c, 0x20, 0x34, 0x00
	.type		assertMessage_4,@object
	.size		assertMessage_4,(assertMessage_8 - assertMessage_4)
assertMessage_4:
        /*0173*/ 	.byte	0x69, 0x6e, 0x64, 0x65, 0x78, 0x20, 0x6f, 0x75, 0x74, 0x20, 0x6f, 0x66, 0x20, 0x62, 0x6f, 0x75
        /*0183*/ 	.byte	0x6e, 0x64, 0x73, 0x3a, 0x20, 0x30, 0x20, 0x3c, 0x3d, 0x20, 0x74, 0x6d, 0x70, 0x35, 0x30, 0x20
        /*0193*/ 	.byte	0x3c, 0x20, 0x34, 0x00
	.type		assertMessage_8,@object
	.size		assertMessage_8,(assertMessage_2 - assertMessage_8)
assertMessage_8:
        /*0197*/ 	.byte	0x69, 0x6e, 0x64, 0x65, 0x78, 0x20, 0x6f, 0x75, 0x74, 0x20, 0x6f, 0x66, 0x20, 0x62, 0x6f, 0x75
        /*01a7*/ 	.byte	0x6e, 0x64, 0x73, 0x3a, 0x20, 0x30, 0x20, 0x3c, 0x3d, 0x20, 0x74, 0x6d, 0x70, 0x39, 0x35, 0x20
        /*01b7*/ 	.byte	0x3c, 0x20, 0x34, 0x00
	.type		assertMessage_2,@object
	.size		assertMessage_2,(assertMessage_6 - assertMessage_2)
assertMessage_2:
        /*01bb*/ 	.byte	0x69, 0x6e, 0x64, 0x65, 0x78, 0x20, 0x6f, 0x75, 0x74, 0x20, 0x6f, 0x66, 0x20, 0x62, 0x6f, 0x75
        /*01cb*/ 	.byte	0x6e, 0x64, 0x73, 0x3a, 0x20, 0x30, 0x20, 0x3c, 0x3d, 0x20, 0x74, 0x6d, 0x70, 0x32, 0x37, 0x20
        /*01db*/ 	.byte	0x3c, 0x20, 0x34, 0x00
	.type		assertMessage_6,@object
	.size		assertMessage_6,(assertMessage_23 - assertMessage_6)
assertMessage_6:
        /*01df*/ 	.byte	0x69, 0x6e, 0x64, 0x65, 0x78, 0x20, 0x6f, 0x75, 0x74, 0x20, 0x6f, 0x66, 0x20, 0x62, 0x6f, 0x75
        /*01ef*/ 	.byte	0x6e, 0x64, 0x73, 0x3a, 0x20, 0x30, 0x20, 0x3c, 0x3d, 0x20, 0x74, 0x6d, 0x70, 0x37, 0x33, 0x20
        /*01ff*/ 	.byte	0x3c, 0x20, 0x34, 0x00
	.type		assertMessage_23,@object
	.size		assertMessage_23,(assertMessage_15 - assertMessage_23)
assertMessage_23:
        /*0203*/ 	.byte	0x69, 0x6e, 0x64, 0x65, 0x78, 0x20, 0x6f, 0x75, 0x74, 0x20, 0x6f, 0x66, 0x20, 0x62, 0x6f, 0x75
        /*0213*/ 	.byte	0x6e, 0x64, 0x73, 0x3a, 0x20, 0x30, 0x20, 0x3c, 0x3d, 0x20, 0x74, 0x6d, 0x70, 0x32, 0x35, 0x32
        /*0223*/ 	.byte	0x20, 0x3c, 0x20, 0x34, 0x00
	.type		assertMessage_15,@object
	.size		assertMessage_15,(assertMessage_11 - assertMessage_15)
assertMessage_15:
        /*0228*/ 	.byte	0x69, 0x6e, 0x64, 0x65, 0x78, 0x20, 0x6f, 0x75, 0x74, 0x20, 0x6f, 0x66, 0x20, 0x62, 0x6f, 0x75
        /*0238*/ 	.byte	0x6e, 0x64, 0x73, 0x3a, 0x20, 0x30, 0x20, 0x3c, 0x3d, 0x20, 0x74, 0x6d, 0x70, 0x31, 0x36, 0x35
        /*0248*/ 	.byte	0x20, 0x3c, 0x20, 0x34, 0x00
	.type		assertMessage_11,@object
	.size		assertMessage_11,(assertMessage_19 - assertMessage_11)
assertMessage_11:
        /*024d*/ 	.byte	0x69, 0x6e, 0x64, 0x65, 0x78, 0x20, 0x6f, 0x75, 0x74, 0x20, 0x6f, 0x66, 0x20, 0x62, 0x6f, 0x75
        /*025d*/ 	.byte	0x6e, 0x64, 0x73, 0x3a, 0x20, 0x30, 0x20, 0x3c, 0x3d, 0x20, 0x74, 0x6d, 0x70, 0x31, 0x32, 0x31
        /*026d*/ 	.byte	0x20, 0x3c, 0x20, 0x34, 0x00
	.type		assertMessage_19,@object
	.size		assertMessage_19,(assertMessage_13 - assertMessage_19)
assertMessage_19:
        /*0272*/ 	.byte	0x69, 0x6e, 0x64, 0x65, 0x78, 0x20, 0x6f, 0x75, 0x74, 0x20, 0x6f, 0x66, 0x20, 0x62, 0x6f, 0x75
        /*0282*/ 	.byte	0x6e, 0x64, 0x73, 0x3a, 0x20, 0x30, 0x20, 0x3c, 0x3d, 0x20, 0x74, 0x6d, 0x70, 0x32, 0x30, 0x38
        /*0292*/ 	.byte	0x20, 0x3c, 0x20, 0x34, 0x00
	.type		assertMessage_13,@object
	.size		assertMessage_13,(assertMessage_21 - assertMessage_13)
assertMessage_13:
        /*0297*/ 	.byte	0x69, 0x6e, 0x64, 0x65, 0x78, 0x20, 0x6f, 0x75, 0x74, 0x20, 0x6f, 0x66, 0x20, 0x62, 0x6f, 0x75
        /*02a7*/ 	.byte	0x6e, 0x64, 0x73, 0x3a, 0x20, 0x30, 0x20, 0x3c, 0x3d, 0x20, 0x74, 0x6d, 0x70, 0x31, 0x34, 0x33
        /*02b7*/ 	.byte	0x20, 0x3c, 0x20, 0x34, 0x00
	.type		assertMessage_21,@object
	.size		assertMessage_21,(assertMessage_17 - assertMessage_21)
assertMessage_21:
        /*02bc*/ 	.byte	0x69, 0x6e, 0x64, 0x65, 0x78, 0x20, 0x6f, 0x75, 0x74, 0x20, 0x6f, 0x66, 0x20, 0x62, 0x6f, 0x75
        /*02cc*/ 	.byte	0x6e, 0x64, 0x73, 0x3a, 0x20, 0x30, 0x20, 0x3c, 0x3d, 0x20, 0x74, 0x6d, 0x70, 0x32, 0x33, 0x30
        /*02dc*/ 	.byte	0x20, 0x3c, 0x20, 0x34, 0x00
	.type		assertMessage_17,@object
	.size		assertMessage_17,(assertMessage_9 - assertMessage_17)
assertMessage_17:
        /*02e1*/ 	.byte	0x69, 0x6e, 0x64, 0x65, 0x78, 0x20, 0x6f, 0x75, 0x74, 0x20, 0x6f, 0x66, 0x20, 0x62, 0x6f, 0x75
        /*02f1*/ 	.byte	0x6e, 0x64, 0x73, 0x3a, 0x20, 0x30, 0x20, 0x3c, 0x3d, 0x20, 0x74, 0x6d, 0x70, 0x31, 0x38, 0x37
        /*0301*/ 	.byte	0x20, 0x3c, 0x20, 0x34, 0x00
	.type		assertMessage_9,@object
	.size		assertMessage_9,(assertMessage_12 - assertMessage_9)
assertMessage_9:
        /*0306*/ 	.byte	0x69, 0x6e, 0x64, 0x65, 0x78, 0x20, 0x6f, 0x75, 0x74, 0x20, 0x6f, 0x66, 0x20, 0x62, 0x6f, 0x75
        /*0316*/ 	.byte	0x6e, 0x64, 0x73, 0x3a, 0x20, 0x30, 0x20, 0x3c, 0x3d, 0x20, 0x74, 0x6d, 0x70, 0x31, 0x30, 0x30
        /*0326*/ 	.byte	0x20, 0x3c, 0x20, 0x34, 0x00
	.type		assertMessage_12,@object
	.size		assertMessage_12,(assertMessage_20 - assertMessage_12)
assertMessage_12:
        /*032b*/ 	.byte	0x69, 0x6e, 0x64, 0x65, 0x78, 0x20, 0x6f, 0x75, 0x74, 0x20, 0x6f, 0x66, 0x20, 0x62, 0x6f, 0x75
        /*033b*/ 	.byte	0x6e, 0x64, 0x73, 0x3a, 0x20, 0x30, 0x20, 0x3c, 0x3d, 0x20, 0x74, 0x6d, 0x70, 0x31, 0x33, 0x38
        /*034b*/ 	.byte	0x20, 0x3c, 0x20, 0x34, 0x00
	.type		assertMessage_20,@object
	.size		assertMessage_20,(assertMessage_16 - assertMessage_20)
assertMessage_20:
        /*0350*/ 	.byte	0x69, 0x6e, 0x64, 0x65, 0x78, 0x20, 0x6f, 0x75, 0x74, 0x20, 0x6f, 0x66, 0x20, 0x62, 0x6f, 0x75
        /*0360*/ 	.byte	0x6e, 0x64, 0x73, 0x3a, 0x20, 0x30, 0x20, 0x3c, 0x3d, 0x20, 0x74, 0x6d, 0x70, 0x32, 0x32, 0x35
        /*0370*/ 	.byte	0x20, 0x3c, 0x20, 0x34, 0x00
	.type		assertMessage_16,@object
	.size		assertMessage_16,(assertMessage_18 - assertMessage_16)
assertMessage_16:
        /*0375*/ 	.byte	0x69, 0x6e, 0x64, 0x65, 0x78, 0x20, 0x6f, 0x75, 0x74, 0x20, 0x6f, 0x66, 0x20, 0x62, 0x6f, 0x75
        /*0385*/ 	.byte	0x6e, 0x64, 0x73, 0x3a, 0x20, 0x30, 0x20, 0x3c, 0x3d, 0x20, 0x74, 0x6d, 0x70, 0x31, 0x38, 0x32
        /*0395*/ 	.byte	0x20, 0x3c, 0x20, 0x34, 0x00
	.type		assertMessage_18,@object
	.size		assertMessage_18,(assertMessage_10 - assertMessage_18)
assertMessage_18:
        /*039a*/ 	.byte	0x69, 0x6e, 0x64, 0x65, 0x78, 0x20, 0x6f, 0x75, 0x74, 0x20, 0x6f, 0x66, 0x20, 0x62, 0x6f, 0x75
        /*03aa*/ 	.byte	0x6e, 0x64, 0x73, 0x3a, 0x20, 0x30, 0x20, 0x3c, 0x3d, 0x20, 0x74, 0x6d, 0x70, 0x32, 0x30, 0x33
        /*03ba*/ 	.byte	0x20, 0x3c, 0x20, 0x34, 0x00
	.type		assertMessage_10,@object
	.size		assertMessage_10,(assertMessage_22 - assertMessage_10)
assertMessage_10:
        /*03bf*/ 	.byte	0x69, 0x6e, 0x64, 0x65, 0x78, 0x20, 0x6f, 0x75, 0x74, 0x20, 0x6f, 0x66, 0x20, 0x62, 0x6f, 0x75
        /*03cf*/ 	.byte	0x6e, 0x64, 0x73, 0x3a, 0x20, 0x30, 0x20, 0x3c, 0x3d, 0x20, 0x74, 0x6d, 0x70, 0x31, 0x31, 0x36
        /*03df*/ 	.byte	0x20, 0x3c, 0x20, 0x34, 0x00
	.type		assertMessage_22,@object
	.size		assertMessage_22,(assertMessage_14 - assertMessage_22)
assertMessage_22:
        /*03e4*/ 	.byte	0x69, 0x6e, 0x64, 0x65, 0x78, 0x20, 0x6f, 0x75, 0x74, 0x20, 0x6f, 0x66, 0x20, 0x62, 0x6f, 0x75
        /*03f4*/ 	.byte	0x6e, 0x64, 0x73, 0x3a, 0x20, 0x30, 0x20, 0x3c, 0x3d, 0x20, 0x74, 0x6d, 0x70, 0x32, 0x34, 0x37
        /*0404*/ 	.byte	0x20, 0x3c, 0x20, 0x34, 0x00
	.type		assertMessage_14,@object
	.size		assertMessage_14,(assertFile_12 - assertMessage_14)
assertMessage_14:
        /*0409*/ 	.byte	0x69, 0x6e, 0x64, 0x65, 0x78, 0x20, 0x6f, 0x75, 0x74, 0x20, 0x6f, 0x66, 0x20, 0x62, 0x6f, 0x75
        /*0419*/ 	.byte	0x6e, 0x64, 0x73, 0x3a, 0x20, 0x30, 0x20, 0x3c, 0x3d, 0x20, 0x74, 0x6d, 0x70, 0x31, 0x36, 0x30
        /*0429*/ 	.byte	0x20, 0x3c, 0x20, 0x34, 0x00
	.type		assertFile_12,@object
	.size		assertFile_12,(assertFile_20 - assertFile_12)
assertFile_12:
        /*042e*/ 	.byte	0x69, 0x6e, 0x64, 0x75, 0x63, 0x74, 0x6f, 0x72, 0x5f, 0x63, 0x61, 0x63, 0x68, 0x65, 0x2f, 0x72
        /*043e*/ 	.byte	0x77, 0x2f, 0x63, 0x72, 0x77, 0x71, 0x75, 0x69, 0x35, 0x33, 0x77, 0x70, 0x71, 0x32, 0x62, 0x32
        /*044e*/ 	.byte	0x65, 0x33, 0x79, 0x75, 0x6f, 0x75, 0x37, 0x75, 0x64, 0x75, 0x35, 0x69, 0x6d, 0x64, 0x6e, 0x37
        /*045e*/ 	.byte	0x6e, 0x32, 0x6f, 0x72, 0x74, 0x6d, 0x75, 0x78, 0x67, 0x34, 0x69, 0x65, 0x73, 0x68, 0x34, 0x32
        /*046e*/ 	.byte	0x6f, 0x62, 0x6f, 0x72, 0x6f, 0x72, 0x2e, 0x70, 0x79, 0x00
	.type		assertFile_20,@object
	.size		assertFile_20,(assertFile_4 - assertFile_20)
assertFile_20:
        /*0478*/ 	.byte	0x69, 0x6e, 0x64, 0x75, 0x63, 0x74, 0x6f, 0x72, 0x5f, 0x63, 0x61, 0x63, 0x68, 0x65, 0x2f, 0x72
        /*0488*/ 	.byte	0x77, 0x2f, 0x63, 0x72, 0x77, 0x71, 0x75, 0x69, 0x35, 0x33, 0x77, 0x70, 0x71, 0x32, 0x62, 0x32
        /*0498*/ 	.byte	0x65, 0x33, 0x79, 0x75, 0x6f, 0x75, 0x37, 0x75, 0x64, 0x75, 0x35, 0x69, 0x6d, 0x64, 0x6e, 0x37
        /*04a8*/ 	.byte	0x6e, 0x32, 0x6f, 0x72, 0x74, 0x6d, 0x75, 0x78, 0x67, 0x34, 0x69, 0x65, 0x73, 0x68, 0x34, 0x32
        /*04b8*/ 	.byte	0x6f, 0x62, 0x6f, 0x72, 0x6f, 0x72, 0x2e, 0x70, 0x79, 0x00
	.type		assertFile_4,@object
	.size		assertFile_4,(assertFile_0 - assertFile_4)
assertFile_4:
        /*04c2*/ 	.byte	0x69, 0x6e, 0x64, 0x75, 0x63, 0x74, 0x6f, 0x72, 0x5f, 0x63, 0x61, 0x63, 0x68, 0x65, 0x2f, 0x72
        /*04d2*/ 	.byte	0x77, 0x2f, 0x63, 0x72, 0x77, 0x71, 0x75, 0x69, 0x35, 0x33, 0x77, 0x70, 0x71, 0x32, 0x62, 0x32
        /*04e2*/ 	.byte	0x65, 0x33, 0x79, 0x75, 0x6f, 0x75, 0x37, 0x75, 0x64, 0x75, 0x35, 0x69, 0x6d, 0x64, 0x6e, 0x37
        /*04f2*/ 	.byte	0x6e, 0x32, 0x6f, 0x72, 0x74, 0x6d, 0x75, 0x78, 0x67, 0x34, 0x69, 0x65, 0x73, 0x68, 0x34, 0x32
        /*0502*/ 	.byte	0x6f, 0x62, 0x6f, 0x72, 0x6f, 0x72, 0x2e, 0x70, 0x79, 0x00
	.type		assertFile_0,@object
	.size		assertFile_0,(assertFile_16 - assertFile_0)
assertFile_0:
        /*050c*/ 	.byte	0x69, 0x6e, 0x64, 0x75, 0x63, 0x74, 0x6f, 0x72, 0x5f, 0x63, 0x61, 0x63, 0x68, 0x65, 0x2f, 0x72
        /*051c*/ 	.byte	0x77, 0x2f, 0x63, 0x72, 0x77, 0x71, 0x75, 0x69, 0x35, 0x33, 0x77, 0x70, 0x71, 0x32, 0x62, 0x32
        /*052c*/ 	.byte	0x65, 0x33, 0x79, 0x75, 0x6f, 0x75, 0x37, 0x75, 0x64, 0x75, 0x35, 0x69, 0x6d, 0x64, 0x6e, 0x37
        /*053c*/ 	.byte	0x6e, 0x32, 0x6f, 0x72, 0x74, 0x6d, 0x75, 0x78, 0x67, 0x34, 0x69, 0x65, 0x73, 0x68, 0x34, 0x32
        /*054c*/ 	.byte	0x6f, 0x62, 0x6f, 0x72, 0x6f, 0x72, 0x2e, 0x70, 0x79, 0x00
	.type		assertFile_16,@object
	.size		assertFile_16,(assertFile_8 - assertFile_16)
assertFile_16:
        /*0556*/ 	.byte	0x69, 0x6e, 0x64, 0x75, 0x63, 0x74, 0x6f, 0x72, 0x5f, 0x63, 0x61, 0x63, 0x68, 0x65, 0x2f, 0x72
        /*0566*/ 	.byte	0x77, 0x2f, 0x63, 0x72, 0x77, 0x71, 0x75, 0x69, 0x35, 0x33, 0x77, 0x70, 0x71, 0x32, 0x62, 0x32
        /*0576*/ 	.byte	0x65, 0x33, 0x79, 0x75, 0x6f, 0x75, 0x37, 0x75, 0x64, 0x75, 0x35, 0x69, 0x6d, 0x64, 0x6e, 0x37
        /*0586*/ 	.byte	0x6e, 0x32, 0x6f, 0x72, 0x74, 0x6d, 0x75, 0x78, 0x67, 0x34, 0x69, 0x65, 0x73, 0x68, 0x34, 0x32
        /*0596*/ 	.byte	0x6f, 0x62, 0x6f, 0x72, 0x6f, 0x72, 0x2e, 0x70, 0x79, 0x00
	.type		assertFile_8,@object
	.size		assertFile_8,(assertFile_2 - assertFile_8)
assertFile_8:
        /*05a0*/ 	.byte	0x69, 0x6e, 0x64, 0x75, 0x63, 0x74, 0x6f, 0x72, 0x5f, 0x63, 0x61, 0x63, 0x68, 0x65, 0x2f, 0x72
        /*05b0*/ 	.byte	0x77, 0x2f, 0x63, 0x72, 0x77, 0x71, 0x75, 0x69, 0x35, 0x33, 0x77, 0x70, 0x71, 0x32, 0x62, 0x32
        /*05c0*/ 	.byte	0x65, 0x33, 0x79, 0x75, 0x6f, 0x75, 0x37, 0x75, 0x64, 0x75, 0x35, 0x69, 0x6d, 0x64, 0x6e, 0x37
        /*05d0*/ 	.byte	0x6e, 0x32, 0x6f, 0x72, 0x74, 0x6d, 0x75, 0x78, 0x67, 0x34, 0x69, 0x65, 0x73, 0x68, 0x34, 0x32
        /*05e0*/ 	.byte	0x6f, 0x62, 0x6f, 0x72, 0x6f, 0x72, 0x2e, 0x70, 0x79, 0x00
	.type		assertFile_2,@object
	.size		assertFile_2,(assertFile_18 - assertFile_2)
assertFile_2:
        /*05ea*/ 	.byte	0x69, 0x6e, 0x64, 0x75, 0x63, 0x74, 0x6f, 0x72, 0x5f, 0x63, 0x61, 0x63, 0x68, 0x65, 0x2f, 0x72
        /*05fa*/ 	.byte	0x77, 0x2f, 0x63, 0x72, 0x77, 0x71, 0x75, 0x69, 0x35, 0x33, 0x77, 0x70, 0x71, 0x32, 0x62, 0x32
        /*060a*/ 	.byte	0x65, 0x33, 0x79, 0x75, 0x6f, 0x75, 0x37, 0x75, 0x64, 0x75, 0x35, 0x69, 0x6d, 0x64, 0x6e, 0x37
        /*061a*/ 	.byte	0x6e, 0x32, 0x6f, 0x72, 0x74, 0x6d, 0x75, 0x78, 0x67, 0x34, 0x69, 0x65, 0x73, 0x68, 0x34, 0x32
        /*062a*/ 	.byte	0x6f, 0x62, 0x6f, 0x72, 0x6f, 0x72, 0x2e, 0x70, 0x79, 0x00
	.type		assertFile_18,@object
	.size		assertFile_18,(assertFile_10 - assertFile_18)
assertFile_18:
        /*0634*/ 	.byte	0x69, 0x6e, 0x64, 0x75, 0x63, 0x74, 0x6f, 0x72, 0x5f, 0x63, 0x61, 0x63, 0x68, 0x65, 0x2f, 0x72
        /*0644*/ 	.byte	0x77, 0x2f, 0x63, 0x72, 0x77, 0x71, 0x75, 0x69, 0x35, 0x33, 0x77, 0x70, 0x71, 0x32, 0x62, 0x32
        /*0654*/ 	.byte	0x65, 0x33, 0x79, 0x75, 0x6f, 0x75, 0x37, 0x75, 0x64, 0x75, 0x35, 0x69, 0x6d, 0x64, 0x6e, 0x37
        /*0664*/ 	.byte	0x6e, 0x32, 0x6f, 0x72, 0x74, 0x6d, 0x75, 0x78, 0x67, 0x34, 0x69, 0x65, 0x73, 0x68, 0x34, 0x32
        /*0674*/ 	.byte	0x6f, 0x62, 0x6f, 0x72, 0x6f, 0x72, 0x2e, 0x70, 0x79, 0x00
	.type		assertFile_10,@object
	.size		assertFile_10,(assertFile_22 - assertFile_10)
assertFile_10:
        /*067e*/ 	.byte	0x69, 0x6e, 0x64, 0x75, 0x63, 0x74, 0x6f, 0x72, 0x5f, 0x63, 0x61, 0x63, 0x68, 0x65, 0x2f, 0x72
        /*068e*/ 	.byte	0x77, 0x2f, 0x63, 0x72, 0x77, 0x71, 0x75, 0x69, 0x35, 0x33, 0x77, 0x70, 0x71, 0x32, 0x62, 0x32
        /*069e*/ 	.byte	0x65, 0x33, 0x79, 0x75, 0x6f, 0x75, 0x37, 0x75, 0x64, 0x75, 0x35, 0x69, 0x6d, 0x64, 0x6e, 0x37
        /*06ae*/ 	.byte	0x6e, 0x32, 0x6f, 0x72, 0x74, 0x6d, 0x75, 0x78, 0x67, 0x34, 0x69, 0x65, 0x73, 0x68, 0x34, 0x32
        /*06be*/ 	.byte	0x6f, 0x62, 0x6f, 0x72, 0x6f, 0x72, 0x2e, 0x70, 0x79, 0x00
	.type		assertFile_22,@object
	.size		assertFile_22,(assertFile_6 - assertFile_22)
assertFile_22:
        /*06c8*/ 	.byte	0x69, 0x6e, 0x64, 0x75, 0x63, 0x74, 0x6f, 0x72, 0x5f, 0x63, 0x61, 0x63, 0x68, 0x65, 0x2f, 0x72
        /*06d8*/ 	.byte	0x77, 0x2f, 0x63, 0x72, 0x77, 0x71, 0x75, 0x69, 0x35, 0x33, 0x77, 0x70, 0x71, 0x32, 0x62, 0x32
        /*06e8*/ 	.byte	0x65, 0x33, 0x79, 0x75, 0x6f, 0x75, 0x37, 0x75, 0x64, 0x75, 0x35, 0x69, 0x6d, 0x64, 0x6e, 0x37
        /*06f8*/ 	.byte	0x6e, 0x32, 0x6f, 0x72, 0x74, 0x6d, 0x75, 0x78, 0x67, 0x34, 0x69, 0x65, 0x73, 0x68, 0x34, 0x32
        /*0708*/ 	.byte	0x6f, 0x62, 0x6f, 0x72, 0x6f, 0x72, 0x2e, 0x70, 0x79, 0x00
	.type		assertFile_6,@object
	.size		assertFile_6,(assertFile_14 - assertFile_6)
assertFile_6:
        /*0712*/ 	.byte	0x69, 0x6e, 0x64, 0x75, 0x63, 0x74, 0x6f, 0x72, 0x5f, 0x63, 0x61, 0x63, 0x68, 0x65, 0x2f, 0x72
        /*0722*/ 	.byte	0x77, 0x2f, 0x63, 0x72, 0x77, 0x71, 0x75, 0x69, 0x35, 0x33, 0x77, 0x70, 0x71, 0x32, 0x62, 0x32
        /*0732*/ 	.byte	0x65, 0x33, 0x79, 0x75, 0x6f, 0x75, 0x37, 0x75, 0x64, 0x75, 0x35, 0x69, 0x6d, 0x64, 0x6e, 0x37
        /*0742*/ 	.byte	0x6e, 0x32, 0x6f, 0x72, 0x74, 0x6d, 0x75, 0x78, 0x67, 0x34, 0x69, 0x65, 0x73, 0x68, 0x34, 0x32
        /*0752*/ 	.byte	0x6f, 0x62, 0x6f, 0x72, 0x6f, 0x72, 0x2e, 0x70, 0x79, 0x00
	.type		assertFile_14,@object
	.size		assertFile_14,(assertFile_1 - assertFile_14)
assertFile_14:
        /*075c*/ 	.byte	0x69, 0x6e, 0x64, 0x75, 0x63, 0x74, 0x6f, 0x72, 0x5f, 0x63, 0x61, 0x63, 0x68, 0x65, 0x2f, 0x72
        /*076c*/ 	.byte	0x77, 0x2f, 0x63, 0x72, 0x77, 0x71, 0x75, 0x69, 0x35, 0x33, 0x77, 0x70, 0x71, 0x32, 0x62, 0x32
        /*077c*/ 	.byte	0x65, 0x33, 0x79, 0x75, 0x6f, 0x75, 0x37, 0x75, 0x64, 0x75, 0x35, 0x69, 0x6d, 0x64, 0x6e, 0x37
        /*078c*/ 	.byte	0x6e, 0x32, 0x6f, 0x72, 0x74, 0x6d, 0x75, 0x78, 0x67, 0x34, 0x69, 0x65, 0x73, 0x68, 0x34, 0x32
        /*079c*/ 	.byte	0x6f, 0x62, 0x6f, 0x72, 0x6f, 0x72, 0x2e, 0x70, 0x79, 0x00
	.type		assertFile_1,@object
	.size		assertFile_1,(assertFile_17 - assertFile_1)
assertFile_1:
        /*07a6*/ 	.byte	0x69, 0x6e, 0x64, 0x75, 0x63, 0x74, 0x6f, 0x72, 0x5f, 0x63, 0x61, 0x63, 0x68, 0x65, 0x2f, 0x72
        /*07b6*/ 	.byte	0x77, 0x2f, 0x63, 0x72, 0x77, 0x71, 0x75, 0x69, 0x35, 0x33, 0x77, 0x70, 0x71, 0x32, 0x62, 0x32
        /*07c6*/ 	.byte	0x65, 0x33, 0x79, 0x75, 0x6f, 0x75, 0x37, 0x75, 0x64, 0x75, 0x35, 0x69, 0x6d, 0x64, 0x6e, 0x37
        /*07d6*/ 	.byte	0x6e, 0x32, 0x6f, 0x72, 0x74, 0x6d, 0x75, 0x78, 0x67, 0x34, 0x69, 0x65, 0x73, 0x68, 0x34, 0x32
        /*07e6*/ 	.byte	0x6f, 0x62, 0x6f, 0x72, 0x6f, 0x72, 0x2e, 0x70, 0x79, 0x00
	.type		assertFile_17,@object
	.size		assertFile_17,(assertFile_9 - assertFile_17)
assertFile_17:
        /*07f0*/ 	.byte	0x69, 0x6e, 0x64, 0x75, 0x63, 0x74, 0x6f, 0x72, 0x5f, 0x63, 0x61, 0x63, 0x68, 0x65, 0x2f, 0x72
        /*0800*/ 	.byte	0x77, 0x2f, 0x63, 0x72, 0x77, 0x71, 0x75, 0x69, 0x35, 0x33, 0x77, 0x70, 0x71, 0x32, 0x62, 0x32
        /*0810*/ 	.byte	0x65, 0x33, 0x79, 0x75, 0x6f, 0x75, 0x37, 0x75, 0x64, 0x75, 0x35, 0x69, 0x6d, 0x64, 0x6e, 0x37
        /*0820*/ 	.byte	0x6e, 0x32, 0x6f, 0x72, 0x74, 0x6d, 0x75, 0x78, 0x67, 0x34, 0x69, 0x65, 0x73, 0x68, 0x34, 0x32
        /*0830*/ 	.byte	0x6f, 0x62, 0x6f, 0x72, 0x6f, 0x72, 0x2e, 0x70, 0x79, 0x00
	.type		assertFile_9,@object
	.size		assertFile_9,(assertFile_21 - assertFile_9)
assertFile_9:
        /*083a*/ 	.byte	0x69, 0x6e, 0x64, 0x75, 0x63, 0x74, 0x6f, 0x72, 0x5f, 0x63, 0x61, 0x63, 0x68, 0x65, 0x2f, 0x72
        /*084a*/ 	.byte	0x77, 0x2f, 0x63, 0x72, 0x77, 0x71, 0x75, 0x69, 0x35, 0x33, 0x77, 0x70, 0x71, 0x32, 0x62, 0x32
        /*085a*/ 	.byte	0x65, 0x33, 0x79, 0x75, 0x6f, 0x75, 0x37, 0x75, 0x64, 0x75, 0x35, 0x69, 0x6d, 0x64, 0x6e, 0x37
        /*086a*/ 	.byte	0x6e, 0x32, 0x6f, 0x72, 0x74, 0x6d, 0x75, 0x78, 0x67, 0x34, 0x69, 0x65, 0x73, 0x68, 0x34, 0x32
        /*087a*/ 	.byte	0x6f, 0x62, 0x6f, 0x72, 0x6f, 0x72, 0x2e, 0x70, 0x79, 0x00
	.type		assertFile_21,@object
	.size		assertFile_21,(assertFile_5 - assertFile_21)
assertFile_21:
        /*0884*/ 	.byte	0x69, 0x6e, 0x64, 0x75, 0x63, 0x74, 0x6f, 0x72, 0x5f, 0x63, 0x61, 0x63, 0x68, 0x65, 0x2f, 0x72
        /*0894*/ 	.byte	0x77, 0x2f, 0x63, 0x72, 0x77, 0x71, 0x75, 0x69, 0x35, 0x33, 0x77, 0x70, 0x71, 0x32, 0x62, 0x32
        /*08a4*/ 	.byte	0x65, 0x33, 0x79, 0x75, 0x6f, 0x75, 0x37, 0x75, 0x64, 0x75, 0x35, 0x69, 0x6d, 0x64, 0x6e, 0x37
        /*08b4*/ 	.byte	0x6e, 0x32, 0x6f, 0x72, 0x74, 0x6d, 0x75, 0x78, 0x67, 0x34, 0x69, 0x65, 0x73, 0x68, 0x34, 0x32
        /*08c4*/ 	.byte	0x6f, 0x62, 0x6f, 0x72, 0x6f, 0x72, 0x2e, 0x70, 0x79, 0x00
	.type		assertFile_5,@object
	.size		assertFile_5,(assertFile_13 - assertFile_5)
assertFile_5:
        /*08ce*/ 	.byte	0x69, 0x6e, 0x64, 0x75, 0x63, 0x74, 0x6f, 0x72, 0x5f, 0x63, 0x61, 0x63, 0x68, 0x65, 0x2f, 0x72
        /*08de*/ 	.byte	0x77, 0x2f, 0x63, 0x72, 0x77, 0x71, 0x75, 0x69, 0x35, 0x33, 0x77, 0x70, 0x71, 0x32, 0x62, 0x32
        /*08ee*/ 	.byte	0x65, 0x33, 0x79, 0x75, 0x6f, 0x75, 0x37, 0x75, 0x64, 0x75, 0x35, 0x69, 0x6d, 0x64, 0x6e, 0x37
        /*08fe*/ 	.byte	0x6e, 0x32, 0x6f, 0x72, 0x74, 0x6d, 0x75, 0x78, 0x67, 0x34, 0x69, 0x65, 0x73, 0x68, 0x34, 0x32
        /*090e*/ 	.byte	0x6f, 0x62, 0x6f, 0x72, 0x6f, 0x72, 0x2e, 0x70, 0x79, 0x00
	.type		assertFile_13,@object
	.size		assertFile_13,(assertFile_23 - assertFile_13)
assertFile_13:
        /*0918*/ 	.byte	0x69, 0x6e, 0x64, 0x75, 0x63, 0x74, 0x6f, 0x72, 0x5f, 0x63, 0x61, 0x63, 0x68, 0x65, 0x2f, 0x72
        /*0928*/ 	.byte	0x77, 0x2f, 0x63, 0x72, 0x77, 0x71, 0x75, 0x69, 0x35, 0x33, 0x77, 0x70, 0x71, 0x32, 0x62, 0x32
        /*0938*/ 	.byte	0x65, 0x33, 0x79, 0x75, 0x6f, 0x75, 0x37, 0x75, 0x64, 0x75, 0x35, 0x69, 0x6d, 0x64, 0x6e, 0x37
        /*0948*/ 	.byte	0x6e, 0x32, 0x6f, 0x72, 0x74, 0x6d, 0x75, 0x78, 0x67, 0x34, 0x69, 0x65, 0x73, 0x68, 0x34, 0x32
        /*0958*/ 	.byte	0x6f, 0x62, 0x6f, 0x72, 0x6f, 0x72, 0x2e, 0x70, 0x79, 0x00
	.type		assertFile_23,@object
	.size		assertFile_23,(assertFile_7 - assertFile_23)
assertFile_23:
        /*0962*/ 	.byte	0x69, 0x6e, 0x64, 0x75, 0x63, 0x74, 0x6f, 0x72, 0x5f, 0x63, 0x61, 0x63, 0x68, 0x65, 0x2f, 0x72
        /*0972*/ 	.byte	0x77, 0x2f, 0x63, 0x72, 0x77, 0x71, 0x75, 0x69, 0x35, 0x33, 0x77, 0x70, 0x71, 0x32, 0x62, 0x32
        /*0982*/ 	.byte	0x65, 0x33, 0x79, 0x75, 0x6f, 0x75, 0x37, 0x75, 0x64, 0x75, 0x35, 0x69, 0x6d, 0x64, 0x6e, 0x37
        /*0992*/ 	.byte	0x6e, 0x32, 0x6f, 0x72, 0x74, 0x6d, 0x75, 0x78, 0x67, 0x34, 0x69, 0x65, 0x73, 0x68, 0x34, 0x32
        /*09a2*/ 	.byte	0x6f, 0x62, 0x6f, 0x72, 0x6f, 0x72, 0x2e, 0x70, 0x79, 0x00
	.type		assertFile_7,@object
	.size		assertFile_7,(assertFile_15 - assertFile_7)
assertFile_7:
        /*09ac*/ 	.byte	0x69, 0x6e, 0x64, 0x75, 0x63, 0x74, 0x6f, 0x72, 0x5f, 0x63, 0x61, 0x63, 0x68, 0x65, 0x2f, 0x72
        /*09bc*/ 	.byte	0x77, 0x2f, 0x63, 0x72, 0x77, 0x71, 0x75, 0x69, 0x35, 0x33, 0x77, 0x70, 0x71, 0x32, 0x62, 0x32
        /*09cc*/ 	.byte	0x65, 0x33, 0x79, 0x75, 0x6f, 0x75, 0x37, 0x75, 0x64, 0x75, 0x35, 0x69, 0x6d, 0x64, 0x6e, 0x37
        /*09dc*/ 	.byte	0x6e, 0x32, 0x6f, 0x72, 0x74, 0x6d, 0x75, 0x78, 0x67, 0x34, 0x69, 0x65, 0x73, 0x68, 0x34, 0x32
        /*09ec*/ 	.byte	0x6f, 0x62, 0x6f, 0x72, 0x6f, 0x72, 0x2e, 0x70, 0x79, 0x00
	.type		assertFile_15,@object
	.size		assertFile_15,(assertFile_11 - assertFile_15)
assertFile_15:
        /*09f6*/ 	.byte	0x69, 0x6e, 0x64, 0x75, 0x63, 0x74, 0x6f, 0x72, 0x5f, 0x63, 0x61, 0x63, 0x68, 0x65, 0x2f, 0x72
        /*0a06*/ 	.byte	0x77, 0x2f, 0x63, 0x72, 0x77, 0x71, 0x75, 0x69, 0x35, 0x33, 0x77, 0x70, 0x71, 0x32, 0x62, 0x32
        /*0a16*/ 	.byte	0x65, 0x33, 0x79, 0x75, 0x6f, 0x75, 0x37, 0x75, 0x64, 0x75, 0x35, 0x69, 0x6d, 0x64, 0x6e, 0x37
        /*0a26*/ 	.byte	0x6e, 0x32, 0x6f, 0x72, 0x74, 0x6d, 0x75, 0x78, 0x67, 0x34, 0x69, 0x65, 0x73, 0x68, 0x34, 0x32
        /*0a36*/ 	.byte	0x6f, 0x62, 0x6f, 0x72, 0x6f, 0x72, 0x2e, 0x70, 0x79, 0x00
	.type		assertFile_11,@object
	.size		assertFile_11,(assertFile_19 - assertFile_11)
assertFile_11:
        /*0a40*/ 	.byte	0x69, 0x6e, 0x64, 0x75, 0x63, 0x74, 0x6f, 0x72, 0x5f, 0x63, 0x61, 0x63, 0x68, 0x65, 0x2f, 0x72
        /*0a50*/ 	.byte	0x77, 0x2f, 0x63, 0x72, 0x77, 0x71, 0x75, 0x69, 0x35, 0x33, 0x77, 0x70, 0x71, 0x32, 0x62, 0x32
        /*0a60*/ 	.byte	0x65, 0x33, 0x79, 0x75, 0x6f, 0x75, 0x37, 0x75, 0x64, 0x75, 0x35, 0x69, 0x6d, 0x64, 0x6e, 0x37
        /*0a70*/ 	.byte	0x6e, 0x32, 0x6f, 0x72, 0x74, 0x6d, 0x75, 0x78, 0x67, 0x34, 0x69, 0x65, 0x73, 0x68, 0x34, 0x32
        /*0a80*/ 	.byte	0x6f, 0x62, 0x6f, 0x72, 0x6f, 0x72, 0x2e, 0x70, 0x79, 0x00
	.type		assertFile_19,@object
	.size		assertFile_19,(assertFile_3 - assertFile_19)
assertFile_19:
        /*0a8a*/ 	.byte	0x69, 0x6e, 0x64, 0x75, 0x63, 0x74, 0x6f, 0x72, 0x5f, 0x63, 0x61, 0x63, 0x68, 0x65, 0x2f, 0x72
        /*0a9a*/ 	.byte	0x77, 0x2f, 0x63, 0x72, 0x77, 0x71, 0x75, 0x69, 0x35, 0x33, 0x77, 0x70, 0x71, 0x32, 0x62, 0x32
        /*0aaa*/ 	.byte	0x65, 0x33, 0x79, 0x75, 0x6f, 0x75, 0x37, 0x75, 0x64, 0x75, 0x35, 0x69, 0x6d, 0x64, 0x6e, 0x37
        /*0aba*/ 	.byte	0x6e, 0x32, 0x6f, 0x72, 0x74, 0x6d, 0x75, 0x78, 0x67, 0x34, 0x69, 0x65, 0x73, 0x68, 0x34, 0x32
        /*0aca*/ 	.byte	0x6f, 0x62, 0x6f, 0x72, 0x6f, 0x72, 0x2e, 0x70, 0x79, 0x00
	.type		assertFile_3,@object
	.size		assertFile_3,(.L_61 - assertFile_3)
assertFile_3:
        /*0ad4*/ 	.byte	0x69, 0x6e, 0x64, 0x75, 0x63, 0x74, 0x6f, 0x72, 0x5f, 0x63, 0x61, 0x63, 0x68, 0x65, 0x2f, 0x72
        /*0ae4*/ 	.byte	0x77, 0x2f, 0x63, 0x72, 0x77, 0x71, 0x75, 0x69, 0x35, 0x33, 0x77, 0x70, 0x71, 0x32, 0x62, 0x32
        /*0af4*/ 	.byte	0x65, 0x33, 0x79, 0x75, 0x6f, 0x75, 0x37, 0x75, 0x64, 0x75, 0x35, 0x69, 0x6d, 0x64, 0x6e, 0x37
        /*0b04*/ 	.byte	0x6e, 0x32, 0x6f, 0x72, 0x74, 0x6d, 0x75, 0x78, 0x67, 0x34, 0x69, 0x65, 0x73, 0x68, 0x34, 0x32
        /*0b14*/ 	.byte	0x6f, 0x62, 0x6f, 0x72, 0x6f, 0x72, 0x2e, 0x70, 0x79, 0x00
.L_61:


//--------------------- .nv.constant0.triton_poi_fused_grid_sampler_2d_linalg_vector_norm_sub_4 --------------------------
	.section	.nv.constant0.triton_poi_fused_grid_sampler_2d_linalg_vector_norm_sub_4,"a",@progbits
	.sectionflags	@""
	.align	4
.nv.constant0.triton_poi_fused_grid_sampler_2d_linalg_vector_norm_sub_4:
	.zero		716


//--------------------- SYMBOLS --------------------------

	.type		__assertfail,@function
